//
// Generated by NVIDIA NVVM Compiler
//
// Compiler Build ID: CL-36424714
// Cuda compilation tools, release 13.0, V13.0.88
// Based on NVVM 20.0.0
//

.version 9.0
.target sm_100
.address_size 64

.global .align 4 .b8 precalc_xorwow_matrix[102400];
.global .align 4 .b8 precalc_xorwow_offset_matrix[102400];
.global .align 4 .b8 mrg32k3aM1[2304];
.global .align 4 .b8 mrg32k3aM2[2304];
.global .align 4 .b8 mrg32k3aM1SubSeq[2016];
.global .align 4 .b8 mrg32k3aM2SubSeq[2016];
.global .align 4 .b8 mrg32k3aM1Seq[2304];
.global .align 4 .b8 mrg32k3aM2Seq[2304];
.const .align 8 .b8 __cr_lgamma_table[72];

.entry _Z12simulate_gbmPfS_ffffii(
	.param .u64 .ptr .align 1 _Z12simulate_gbmPfS_ffffii_param_0,
	.param .u64 .ptr .align 1 _Z12simulate_gbmPfS_ffffii_param_1,
	.param .f32 _Z12simulate_gbmPfS_ffffii_param_2,
	.param .f32 _Z12simulate_gbmPfS_ffffii_param_3,
	.param .f32 _Z12simulate_gbmPfS_ffffii_param_4,
	.param .f32 _Z12simulate_gbmPfS_ffffii_param_5,
	.param .u32 _Z12simulate_gbmPfS_ffffii_param_6,
	.param .u32 _Z12simulate_gbmPfS_ffffii_param_7
)
{
	.local .align 8 .b8 	__local_depot0[48];
	.reg .b64 	%SP;
	.reg .b64 	%SPL;
	.reg .pred 	%p<83>;
	.reg .b32 	%r<1346>;
	.reg .b32 	%f<188>;
	.reg .b64 	%rd<50>;

	mov.u64 	%SPL, __local_depot0;
	ld.param.u64 	%rd24, [_Z12simulate_gbmPfS_ffffii_param_0];
	ld.param.u64 	%rd25, [_Z12simulate_gbmPfS_ffffii_param_1];
	ld.param.f32 	%f16, [_Z12simulate_gbmPfS_ffffii_param_3];
	ld.param.f32 	%f17, [_Z12simulate_gbmPfS_ffffii_param_4];
	ld.param.f32 	%f18, [_Z12simulate_gbmPfS_ffffii_param_5];
	ld.param.u32 	%r588, [_Z12simulate_gbmPfS_ffffii_param_6];
	ld.param.u32 	%r589, [_Z12simulate_gbmPfS_ffffii_param_7];
	cvta.to.global.u64 	%rd1, %rd24;
	cvta.to.global.u64 	%rd2, %rd25;
	mov.u32 	%r590, %ctaid.x;
	mov.u32 	%r591, %ntid.x;
	mov.u32 	%r592, %tid.x;
	mad.lo.s32 	%r1, %r590, %r591, %r592;
	setp.ge.s32 	%p1, %r1, %r589;
	@%p1 bra 	$L__BB0_126;
	add.u64 	%rd3, %SPL, 0;
	mov.b32 	%r1040, 656343365;
	mov.b32 	%r598, -105246648;
	st.local.v2.u32 	[%rd3], {%r598, %r1040};
	mov.b32 	%r1038, -123459836;
	mov.b32 	%r1039, 173629909;
	st.local.v2.u32 	[%rd3+8], {%r1039, %r1038};
	mov.b32 	%r1036, 538669897;
	mov.b32 	%r1037, -589760388;
	st.local.v2.u32 	[%rd3+16], {%r1037, %r1036};
	setp.eq.s32 	%p2, %r1, 0;
	@%p2 bra 	$L__BB0_116;
	cvt.s64.s32 	%rd45, %r1;
	mov.b32 	%r1023, 0;
	mov.b32 	%r1040, 656343365;
	mov.b32 	%r1039, 173629909;
	mov.b32 	%r1038, -123459836;
	mov.b32 	%r1037, -589760388;
	mov.b32 	%r1036, 538669897;
	mov.u64 	%rd28, precalc_xorwow_matrix;
$L__BB0_3:
	mov.u64 	%rd5, %rd45;
	and.b64  	%rd6, %rd5, 3;
	setp.eq.s64 	%p3, %rd6, 0;
	@%p3 bra 	$L__BB0_115;
	mul.wide.u32 	%rd27, %r1023, 3200;
	add.s64 	%rd7, %rd28, %rd27;
	mov.b32 	%r1036, 0;
	mov.u32 	%r1037, %r1036;
	mov.u32 	%r1038, %r1036;
	mov.u32 	%r1039, %r1036;
	mov.u32 	%r1040, %r1036;
	mov.u32 	%r1029, %r1036;
$L__BB0_5:
	mul.wide.u32 	%rd29, %r1029, 4;
	add.s64 	%rd30, %rd3, %rd29;
	ld.local.u32 	%r14, [%rd30+4];
	shl.b32 	%r15, %r1029, 5;
	mov.b32 	%r1035, 0;
$L__BB0_6:
	.pragma "nounroll";
	shr.u32 	%r607, %r14, %r1035;
	and.b32  	%r608, %r607, 1;
	setp.eq.b32 	%p4, %r608, 1;
	not.pred 	%p5, %p4;
	add.s32 	%r609, %r15, %r1035;
	mul.lo.s32 	%r610, %r609, 5;
	mul.wide.u32 	%rd31, %r610, 4;
	add.s64 	%rd8, %rd7, %rd31;
	@%p5 bra 	$L__BB0_8;
	ld.global.u32 	%r611, [%rd8];
	xor.b32  	%r1040, %r1040, %r611;
	ld.global.u32 	%r612, [%rd8+4];
	xor.b32  	%r1039, %r1039, %r612;
	ld.global.u32 	%r613, [%rd8+8];
	xor.b32  	%r1038, %r1038, %r613;
	ld.global.u32 	%r614, [%rd8+12];
	xor.b32  	%r1037, %r1037, %r614;
	ld.global.u32 	%r615, [%rd8+16];
	xor.b32  	%r1036, %r1036, %r615;
$L__BB0_8:
	and.b32  	%r617, %r607, 2;
	setp.eq.s32 	%p6, %r617, 0;
	@%p6 bra 	$L__BB0_10;
	ld.global.u32 	%r618, [%rd8+20];
	xor.b32  	%r1040, %r1040, %r618;
	ld.global.u32 	%r619, [%rd8+24];
	xor.b32  	%r1039, %r1039, %r619;
	ld.global.u32 	%r620, [%rd8+28];
	xor.b32  	%r1038, %r1038, %r620;
	ld.global.u32 	%r621, [%rd8+32];
	xor.b32  	%r1037, %r1037, %r621;
	ld.global.u32 	%r622, [%rd8+36];
	xor.b32  	%r1036, %r1036, %r622;
$L__BB0_10:
	and.b32  	%r624, %r607, 4;
	setp.eq.s32 	%p7, %r624, 0;
	@%p7 bra 	$L__BB0_12;
	ld.global.u32 	%r625, [%rd8+40];
	xor.b32  	%r1040, %r1040, %r625;
	ld.global.u32 	%r626, [%rd8+44];
	xor.b32  	%r1039, %r1039, %r626;
	ld.global.u32 	%r627, [%rd8+48];
	xor.b32  	%r1038, %r1038, %r627;
	ld.global.u32 	%r628, [%rd8+52];
	xor.b32  	%r1037, %r1037, %r628;
	ld.global.u32 	%r629, [%rd8+56];
	xor.b32  	%r1036, %r1036, %r629;
$L__BB0_12:
	and.b32  	%r631, %r607, 8;
	setp.eq.s32 	%p8, %r631, 0;
	@%p8 bra 	$L__BB0_14;
	ld.global.u32 	%r632, [%rd8+60];
	xor.b32  	%r1040, %r1040, %r632;
	ld.global.u32 	%r633, [%rd8+64];
	xor.b32  	%r1039, %r1039, %r633;
	ld.global.u32 	%r634, [%rd8+68];
	xor.b32  	%r1038, %r1038, %r634;
	ld.global.u32 	%r635, [%rd8+72];
	xor.b32  	%r1037, %r1037, %r635;
	ld.global.u32 	%r636, [%rd8+76];
	xor.b32  	%r1036, %r1036, %r636;
$L__BB0_14:
	and.b32  	%r638, %r607, 16;
	setp.eq.s32 	%p9, %r638, 0;
	@%p9 bra 	$L__BB0_16;
	ld.global.u32 	%r639, [%rd8+80];
	xor.b32  	%r1040, %r1040, %r639;
	ld.global.u32 	%r640, [%rd8+84];
	xor.b32  	%r1039, %r1039, %r640;
	ld.global.u32 	%r641, [%rd8+88];
	xor.b32  	%r1038, %r1038, %r641;
	ld.global.u32 	%r642, [%rd8+92];
	xor.b32  	%r1037, %r1037, %r642;
	ld.global.u32 	%r643, [%rd8+96];
	xor.b32  	%r1036, %r1036, %r643;
$L__BB0_16:
	and.b32  	%r645, %r607, 32;
	setp.eq.s32 	%p10, %r645, 0;
	@%p10 bra 	$L__BB0_18;
	ld.global.u32 	%r646, [%rd8+100];
	xor.b32  	%r1040, %r1040, %r646;
	ld.global.u32 	%r647, [%rd8+104];
	xor.b32  	%r1039, %r1039, %r647;
	ld.global.u32 	%r648, [%rd8+108];
	xor.b32  	%r1038, %r1038, %r648;
	ld.global.u32 	%r649, [%rd8+112];
	xor.b32  	%r1037, %r1037, %r649;
	ld.global.u32 	%r650, [%rd8+116];
	xor.b32  	%r1036, %r1036, %r650;
$L__BB0_18:
	and.b32  	%r652, %r607, 64;
	setp.eq.s32 	%p11, %r652, 0;
	@%p11 bra 	$L__BB0_20;
	ld.global.u32 	%r653, [%rd8+120];
	xor.b32  	%r1040, %r1040, %r653;
	ld.global.u32 	%r654, [%rd8+124];
	xor.b32  	%r1039, %r1039, %r654;
	ld.global.u32 	%r655, [%rd8+128];
	xor.b32  	%r1038, %r1038, %r655;
	ld.global.u32 	%r656, [%rd8+132];
	xor.b32  	%r1037, %r1037, %r656;
	ld.global.u32 	%r657, [%rd8+136];
	xor.b32  	%r1036, %r1036, %r657;
$L__BB0_20:
	and.b32  	%r659, %r607, 128;
	setp.eq.s32 	%p12, %r659, 0;
	@%p12 bra 	$L__BB0_22;
	ld.global.u32 	%r660, [%rd8+140];
	xor.b32  	%r1040, %r1040, %r660;
	ld.global.u32 	%r661, [%rd8+144];
	xor.b32  	%r1039, %r1039, %r661;
	ld.global.u32 	%r662, [%rd8+148];
	xor.b32  	%r1038, %r1038, %r662;
	ld.global.u32 	%r663, [%rd8+152];
	xor.b32  	%r1037, %r1037, %r663;
	ld.global.u32 	%r664, [%rd8+156];
	xor.b32  	%r1036, %r1036, %r664;
$L__BB0_22:
	and.b32  	%r666, %r607, 256;
	setp.eq.s32 	%p13, %r666, 0;
	@%p13 bra 	$L__BB0_24;
	ld.global.u32 	%r667, [%rd8+160];
	xor.b32  	%r1040, %r1040, %r667;
	ld.global.u32 	%r668, [%rd8+164];
	xor.b32  	%r1039, %r1039, %r668;
	ld.global.u32 	%r669, [%rd8+168];
	xor.b32  	%r1038, %r1038, %r669;
	ld.global.u32 	%r670, [%rd8+172];
	xor.b32  	%r1037, %r1037, %r670;
	ld.global.u32 	%r671, [%rd8+176];
	xor.b32  	%r1036, %r1036, %r671;
$L__BB0_24:
	and.b32  	%r673, %r607, 512;
	setp.eq.s32 	%p14, %r673, 0;
	@%p14 bra 	$L__BB0_26;
	ld.global.u32 	%r674, [%rd8+180];
	xor.b32  	%r1040, %r1040, %r674;
	ld.global.u32 	%r675, [%rd8+184];
	xor.b32  	%r1039, %r1039, %r675;
	ld.global.u32 	%r676, [%rd8+188];
	xor.b32  	%r1038, %r1038, %r676;
	ld.global.u32 	%r677, [%rd8+192];
	xor.b32  	%r1037, %r1037, %r677;
	ld.global.u32 	%r678, [%rd8+196];
	xor.b32  	%r1036, %r1036, %r678;
$L__BB0_26:
	and.b32  	%r680, %r607, 1024;
	setp.eq.s32 	%p15, %r680, 0;
	@%p15 bra 	$L__BB0_28;
	ld.global.u32 	%r681, [%rd8+200];
	xor.b32  	%r1040, %r1040, %r681;
	ld.global.u32 	%r682, [%rd8+204];
	xor.b32  	%r1039, %r1039, %r682;
	ld.global.u32 	%r683, [%rd8+208];
	xor.b32  	%r1038, %r1038, %r683;
	ld.global.u32 	%r684, [%rd8+212];
	xor.b32  	%r1037, %r1037, %r684;
	ld.global.u32 	%r685, [%rd8+216];
	xor.b32  	%r1036, %r1036, %r685;
$L__BB0_28:
	and.b32  	%r687, %r607, 2048;
	setp.eq.s32 	%p16, %r687, 0;
	@%p16 bra 	$L__BB0_30;
	ld.global.u32 	%r688, [%rd8+220];
	xor.b32  	%r1040, %r1040, %r688;
	ld.global.u32 	%r689, [%rd8+224];
	xor.b32  	%r1039, %r1039, %r689;
	ld.global.u32 	%r690, [%rd8+228];
	xor.b32  	%r1038, %r1038, %r690;
	ld.global.u32 	%r691, [%rd8+232];
	xor.b32  	%r1037, %r1037, %r691;
	ld.global.u32 	%r692, [%rd8+236];
	xor.b32  	%r1036, %r1036, %r692;
$L__BB0_30:
	and.b32  	%r694, %r607, 4096;
	setp.eq.s32 	%p17, %r694, 0;
	@%p17 bra 	$L__BB0_32;
	ld.global.u32 	%r695, [%rd8+240];
	xor.b32  	%r1040, %r1040, %r695;
	ld.global.u32 	%r696, [%rd8+244];
	xor.b32  	%r1039, %r1039, %r696;
	ld.global.u32 	%r697, [%rd8+248];
	xor.b32  	%r1038, %r1038, %r697;
	ld.global.u32 	%r698, [%rd8+252];
	xor.b32  	%r1037, %r1037, %r698;
	ld.global.u32 	%r699, [%rd8+256];
	xor.b32  	%r1036, %r1036, %r699;
$L__BB0_32:
	and.b32  	%r701, %r607, 8192;
	setp.eq.s32 	%p18, %r701, 0;
	@%p18 bra 	$L__BB0_34;
	ld.global.u32 	%r702, [%rd8+260];
	xor.b32  	%r1040, %r1040, %r702;
	ld.global.u32 	%r703, [%rd8+264];
	xor.b32  	%r1039, %r1039, %r703;
	ld.global.u32 	%r704, [%rd8+268];
	xor.b32  	%r1038, %r1038, %r704;
	ld.global.u32 	%r705, [%rd8+272];
	xor.b32  	%r1037, %r1037, %r705;
	ld.global.u32 	%r706, [%rd8+276];
	xor.b32  	%r1036, %r1036, %r706;
$L__BB0_34:
	and.b32  	%r708, %r607, 16384;
	setp.eq.s32 	%p19, %r708, 0;
	@%p19 bra 	$L__BB0_36;
	ld.global.u32 	%r709, [%rd8+280];
	xor.b32  	%r1040, %r1040, %r709;
	ld.global.u32 	%r710, [%rd8+284];
	xor.b32  	%r1039, %r1039, %r710;
	ld.global.u32 	%r711, [%rd8+288];
	xor.b32  	%r1038, %r1038, %r711;
	ld.global.u32 	%r712, [%rd8+292];
	xor.b32  	%r1037, %r1037, %r712;
	ld.global.u32 	%r713, [%rd8+296];
	xor.b32  	%r1036, %r1036, %r713;
$L__BB0_36:
	and.b32  	%r715, %r607, 32768;
	setp.eq.s32 	%p20, %r715, 0;
	@%p20 bra 	$L__BB0_38;
	ld.global.u32 	%r716, [%rd8+300];
	xor.b32  	%r1040, %r1040, %r716;
	ld.global.u32 	%r717, [%rd8+304];
	xor.b32  	%r1039, %r1039, %r717;
	ld.global.u32 	%r718, [%rd8+308];
	xor.b32  	%r1038, %r1038, %r718;
	ld.global.u32 	%r719, [%rd8+312];
	xor.b32  	%r1037, %r1037, %r719;
	ld.global.u32 	%r720, [%rd8+316];
	xor.b32  	%r1036, %r1036, %r720;
$L__BB0_38:
	add.s32 	%r1035, %r1035, 16;
	setp.ne.s32 	%p21, %r1035, 32;
	@%p21 bra 	$L__BB0_6;
	mad.lo.s32 	%r721, %r1029, -31, %r15;
	add.s32 	%r1029, %r721, 1;
	setp.ne.s32 	%p22, %r1029, 5;
	@%p22 bra 	$L__BB0_5;
	st.local.u32 	[%rd3+4], %r1040;
	st.local.v2.u32 	[%rd3+8], {%r1039, %r1038};
	st.local.v2.u32 	[%rd3+16], {%r1037, %r1036};
	setp.eq.s64 	%p23, %rd6, 1;
	@%p23 bra 	$L__BB0_115;
	mov.b32 	%r1036, 0;
	mov.u32 	%r1037, %r1036;
	mov.u32 	%r1038, %r1036;
	mov.u32 	%r1039, %r1036;
	mov.u32 	%r1040, %r1036;
	mov.u32 	%r1121, %r1036;
$L__BB0_42:
	mul.wide.u32 	%rd32, %r1121, 4;
	add.s64 	%rd33, %rd3, %rd32;
	ld.local.u32 	%r190, [%rd33+4];
	shl.b32 	%r191, %r1121, 5;
	mov.b32 	%r1127, 0;
$L__BB0_43:
	.pragma "nounroll";
	shr.u32 	%r724, %r190, %r1127;
	and.b32  	%r725, %r724, 1;
	setp.eq.b32 	%p24, %r725, 1;
	not.pred 	%p25, %p24;
	add.s32 	%r726, %r191, %r1127;
	mul.lo.s32 	%r727, %r726, 5;
	mul.wide.u32 	%rd34, %r727, 4;
	add.s64 	%rd9, %rd7, %rd34;
	@%p25 bra 	$L__BB0_45;
	ld.global.u32 	%r728, [%rd9];
	xor.b32  	%r1040, %r1040, %r728;
	ld.global.u32 	%r729, [%rd9+4];
	xor.b32  	%r1039, %r1039, %r729;
	ld.global.u32 	%r730, [%rd9+8];
	xor.b32  	%r1038, %r1038, %r730;
	ld.global.u32 	%r731, [%rd9+12];
	xor.b32  	%r1037, %r1037, %r731;
	ld.global.u32 	%r732, [%rd9+16];
	xor.b32  	%r1036, %r1036, %r732;
$L__BB0_45:
	and.b32  	%r734, %r724, 2;
	setp.eq.s32 	%p26, %r734, 0;
	@%p26 bra 	$L__BB0_47;
	ld.global.u32 	%r735, [%rd9+20];
	xor.b32  	%r1040, %r1040, %r735;
	ld.global.u32 	%r736, [%rd9+24];
	xor.b32  	%r1039, %r1039, %r736;
	ld.global.u32 	%r737, [%rd9+28];
	xor.b32  	%r1038, %r1038, %r737;
	ld.global.u32 	%r738, [%rd9+32];
	xor.b32  	%r1037, %r1037, %r738;
	ld.global.u32 	%r739, [%rd9+36];
	xor.b32  	%r1036, %r1036, %r739;
$L__BB0_47:
	and.b32  	%r741, %r724, 4;
	setp.eq.s32 	%p27, %r741, 0;
	@%p27 bra 	$L__BB0_49;
	ld.global.u32 	%r742, [%rd9+40];
	xor.b32  	%r1040, %r1040, %r742;
	ld.global.u32 	%r743, [%rd9+44];
	xor.b32  	%r1039, %r1039, %r743;
	ld.global.u32 	%r744, [%rd9+48];
	xor.b32  	%r1038, %r1038, %r744;
	ld.global.u32 	%r745, [%rd9+52];
	xor.b32  	%r1037, %r1037, %r745;
	ld.global.u32 	%r746, [%rd9+56];
	xor.b32  	%r1036, %r1036, %r746;
$L__BB0_49:
	and.b32  	%r748, %r724, 8;
	setp.eq.s32 	%p28, %r748, 0;
	@%p28 bra 	$L__BB0_51;
	ld.global.u32 	%r749, [%rd9+60];
	xor.b32  	%r1040, %r1040, %r749;
	ld.global.u32 	%r750, [%rd9+64];
	xor.b32  	%r1039, %r1039, %r750;
	ld.global.u32 	%r751, [%rd9+68];
	xor.b32  	%r1038, %r1038, %r751;
	ld.global.u32 	%r752, [%rd9+72];
	xor.b32  	%r1037, %r1037, %r752;
	ld.global.u32 	%r753, [%rd9+76];
	xor.b32  	%r1036, %r1036, %r753;
$L__BB0_51:
	and.b32  	%r755, %r724, 16;
	setp.eq.s32 	%p29, %r755, 0;
	@%p29 bra 	$L__BB0_53;
	ld.global.u32 	%r756, [%rd9+80];
	xor.b32  	%r1040, %r1040, %r756;
	ld.global.u32 	%r757, [%rd9+84];
	xor.b32  	%r1039, %r1039, %r757;
	ld.global.u32 	%r758, [%rd9+88];
	xor.b32  	%r1038, %r1038, %r758;
	ld.global.u32 	%r759, [%rd9+92];
	xor.b32  	%r1037, %r1037, %r759;
	ld.global.u32 	%r760, [%rd9+96];
	xor.b32  	%r1036, %r1036, %r760;
$L__BB0_53:
	and.b32  	%r762, %r724, 32;
	setp.eq.s32 	%p30, %r762, 0;
	@%p30 bra 	$L__BB0_55;
	ld.global.u32 	%r763, [%rd9+100];
	xor.b32  	%r1040, %r1040, %r763;
	ld.global.u32 	%r764, [%rd9+104];
	xor.b32  	%r1039, %r1039, %r764;
	ld.global.u32 	%r765, [%rd9+108];
	xor.b32  	%r1038, %r1038, %r765;
	ld.global.u32 	%r766, [%rd9+112];
	xor.b32  	%r1037, %r1037, %r766;
	ld.global.u32 	%r767, [%rd9+116];
	xor.b32  	%r1036, %r1036, %r767;
$L__BB0_55:
	and.b32  	%r769, %r724, 64;
	setp.eq.s32 	%p31, %r769, 0;
	@%p31 bra 	$L__BB0_57;
	ld.global.u32 	%r770, [%rd9+120];
	xor.b32  	%r1040, %r1040, %r770;
	ld.global.u32 	%r771, [%rd9+124];
	xor.b32  	%r1039, %r1039, %r771;
	ld.global.u32 	%r772, [%rd9+128];
	xor.b32  	%r1038, %r1038, %r772;
	ld.global.u32 	%r773, [%rd9+132];
	xor.b32  	%r1037, %r1037, %r773;
	ld.global.u32 	%r774, [%rd9+136];
	xor.b32  	%r1036, %r1036, %r774;
$L__BB0_57:
	and.b32  	%r776, %r724, 128;
	setp.eq.s32 	%p32, %r776, 0;
	@%p32 bra 	$L__BB0_59;
	ld.global.u32 	%r777, [%rd9+140];
	xor.b32  	%r1040, %r1040, %r777;
	ld.global.u32 	%r778, [%rd9+144];
	xor.b32  	%r1039, %r1039, %r778;
	ld.global.u32 	%r779, [%rd9+148];
	xor.b32  	%r1038, %r1038, %r779;
	ld.global.u32 	%r780, [%rd9+152];
	xor.b32  	%r1037, %r1037, %r780;
	ld.global.u32 	%r781, [%rd9+156];
	xor.b32  	%r1036, %r1036, %r781;
$L__BB0_59:
	and.b32  	%r783, %r724, 256;
	setp.eq.s32 	%p33, %r783, 0;
	@%p33 bra 	$L__BB0_61;
	ld.global.u32 	%r784, [%rd9+160];
	xor.b32  	%r1040, %r1040, %r784;
	ld.global.u32 	%r785, [%rd9+164];
	xor.b32  	%r1039, %r1039, %r785;
	ld.global.u32 	%r786, [%rd9+168];
	xor.b32  	%r1038, %r1038, %r786;
	ld.global.u32 	%r787, [%rd9+172];
	xor.b32  	%r1037, %r1037, %r787;
	ld.global.u32 	%r788, [%rd9+176];
	xor.b32  	%r1036, %r1036, %r788;
$L__BB0_61:
	and.b32  	%r790, %r724, 512;
	setp.eq.s32 	%p34, %r790, 0;
	@%p34 bra 	$L__BB0_63;
	ld.global.u32 	%r791, [%rd9+180];
	xor.b32  	%r1040, %r1040, %r791;
	ld.global.u32 	%r792, [%rd9+184];
	xor.b32  	%r1039, %r1039, %r792;
	ld.global.u32 	%r793, [%rd9+188];
	xor.b32  	%r1038, %r1038, %r793;
	ld.global.u32 	%r794, [%rd9+192];
	xor.b32  	%r1037, %r1037, %r794;
	ld.global.u32 	%r795, [%rd9+196];
	xor.b32  	%r1036, %r1036, %r795;
$L__BB0_63:
	and.b32  	%r797, %r724, 1024;
	setp.eq.s32 	%p35, %r797, 0;
	@%p35 bra 	$L__BB0_65;
	ld.global.u32 	%r798, [%rd9+200];
	xor.b32  	%r1040, %r1040, %r798;
	ld.global.u32 	%r799, [%rd9+204];
	xor.b32  	%r1039, %r1039, %r799;
	ld.global.u32 	%r800, [%rd9+208];
	xor.b32  	%r1038, %r1038, %r800;
	ld.global.u32 	%r801, [%rd9+212];
	xor.b32  	%r1037, %r1037, %r801;
	ld.global.u32 	%r802, [%rd9+216];
	xor.b32  	%r1036, %r1036, %r802;
$L__BB0_65:
	and.b32  	%r804, %r724, 2048;
	setp.eq.s32 	%p36, %r804, 0;
	@%p36 bra 	$L__BB0_67;
	ld.global.u32 	%r805, [%rd9+220];
	xor.b32  	%r1040, %r1040, %r805;
	ld.global.u32 	%r806, [%rd9+224];
	xor.b32  	%r1039, %r1039, %r806;
	ld.global.u32 	%r807, [%rd9+228];
	xor.b32  	%r1038, %r1038, %r807;
	ld.global.u32 	%r808, [%rd9+232];
	xor.b32  	%r1037, %r1037, %r808;
	ld.global.u32 	%r809, [%rd9+236];
	xor.b32  	%r1036, %r1036, %r809;
$L__BB0_67:
	and.b32  	%r811, %r724, 4096;
	setp.eq.s32 	%p37, %r811, 0;
	@%p37 bra 	$L__BB0_69;
	ld.global.u32 	%r812, [%rd9+240];
	xor.b32  	%r1040, %r1040, %r812;
	ld.global.u32 	%r813, [%rd9+244];
	xor.b32  	%r1039, %r1039, %r813;
	ld.global.u32 	%r814, [%rd9+248];
	xor.b32  	%r1038, %r1038, %r814;
	ld.global.u32 	%r815, [%rd9+252];
	xor.b32  	%r1037, %r1037, %r815;
	ld.global.u32 	%r816, [%rd9+256];
	xor.b32  	%r1036, %r1036, %r816;
$L__BB0_69:
	and.b32  	%r818, %r724, 8192;
	setp.eq.s32 	%p38, %r818, 0;
	@%p38 bra 	$L__BB0_71;
	ld.global.u32 	%r819, [%rd9+260];
	xor.b32  	%r1040, %r1040, %r819;
	ld.global.u32 	%r820, [%rd9+264];
	xor.b32  	%r1039, %r1039, %r820;
	ld.global.u32 	%r821, [%rd9+268];
	xor.b32  	%r1038, %r1038, %r821;
	ld.global.u32 	%r822, [%rd9+272];
	xor.b32  	%r1037, %r1037, %r822;
	ld.global.u32 	%r823, [%rd9+276];
	xor.b32  	%r1036, %r1036, %r823;
$L__BB0_71:
	and.b32  	%r825, %r724, 16384;
	setp.eq.s32 	%p39, %r825, 0;
	@%p39 bra 	$L__BB0_73;
	ld.global.u32 	%r826, [%rd9+280];
	xor.b32  	%r1040, %r1040, %r826;
	ld.global.u32 	%r827, [%rd9+284];
	xor.b32  	%r1039, %r1039, %r827;
	ld.global.u32 	%r828, [%rd9+288];
	xor.b32  	%r1038, %r1038, %r828;
	ld.global.u32 	%r829, [%rd9+292];
	xor.b32  	%r1037, %r1037, %r829;
	ld.global.u32 	%r830, [%rd9+296];
	xor.b32  	%r1036, %r1036, %r830;
$L__BB0_73:
	and.b32  	%r832, %r724, 32768;
	setp.eq.s32 	%p40, %r832, 0;
	@%p40 bra 	$L__BB0_75;
	ld.global.u32 	%r833, [%rd9+300];
	xor.b32  	%r1040, %r1040, %r833;
	ld.global.u32 	%r834, [%rd9+304];
	xor.b32  	%r1039, %r1039, %r834;
	ld.global.u32 	%r835, [%rd9+308];
	xor.b32  	%r1038, %r1038, %r835;
	ld.global.u32 	%r836, [%rd9+312];
	xor.b32  	%r1037, %r1037, %r836;
	ld.global.u32 	%r837, [%rd9+316];
	xor.b32  	%r1036, %r1036, %r837;
$L__BB0_75:
	add.s32 	%r1127, %r1127, 16;
	setp.ne.s32 	%p41, %r1127, 32;
	@%p41 bra 	$L__BB0_43;
	mad.lo.s32 	%r838, %r1121, -31, %r191;
	add.s32 	%r1121, %r838, 1;
	setp.ne.s32 	%p42, %r1121, 5;
	@%p42 bra 	$L__BB0_42;
	st.local.u32 	[%rd3+4], %r1040;
	st.local.v2.u32 	[%rd3+8], {%r1039, %r1038};
	st.local.v2.u32 	[%rd3+16], {%r1037, %r1036};
	setp.ne.s64 	%p43, %rd6, 3;
	@%p43 bra 	$L__BB0_115;
	mov.b32 	%r1036, 0;
	mov.u32 	%r1037, %r1036;
	mov.u32 	%r1038, %r1036;
	mov.u32 	%r1039, %r1036;
	mov.u32 	%r1040, %r1036;
	mov.u32 	%r1213, %r1036;
$L__BB0_79:
	mul.wide.u32 	%rd35, %r1213, 4;
	add.s64 	%rd36, %rd3, %rd35;
	ld.local.u32 	%r366, [%rd36+4];
	shl.b32 	%r367, %r1213, 5;
	mov.b32 	%r1219, 0;
$L__BB0_80:
	.pragma "nounroll";
	shr.u32 	%r841, %r366, %r1219;
	and.b32  	%r842, %r841, 1;
	setp.eq.b32 	%p44, %r842, 1;
	not.pred 	%p45, %p44;
	add.s32 	%r843, %r367, %r1219;
	mul.lo.s32 	%r844, %r843, 5;
	mul.wide.u32 	%rd37, %r844, 4;
	add.s64 	%rd10, %rd7, %rd37;
	@%p45 bra 	$L__BB0_82;
	ld.global.u32 	%r845, [%rd10];
	xor.b32  	%r1040, %r1040, %r845;
	ld.global.u32 	%r846, [%rd10+4];
	xor.b32  	%r1039, %r1039, %r846;
	ld.global.u32 	%r847, [%rd10+8];
	xor.b32  	%r1038, %r1038, %r847;
	ld.global.u32 	%r848, [%rd10+12];
	xor.b32  	%r1037, %r1037, %r848;
	ld.global.u32 	%r849, [%rd10+16];
	xor.b32  	%r1036, %r1036, %r849;
$L__BB0_82:
	and.b32  	%r851, %r841, 2;
	setp.eq.s32 	%p46, %r851, 0;
	@%p46 bra 	$L__BB0_84;
	ld.global.u32 	%r852, [%rd10+20];
	xor.b32  	%r1040, %r1040, %r852;
	ld.global.u32 	%r853, [%rd10+24];
	xor.b32  	%r1039, %r1039, %r853;
	ld.global.u32 	%r854, [%rd10+28];
	xor.b32  	%r1038, %r1038, %r854;
	ld.global.u32 	%r855, [%rd10+32];
	xor.b32  	%r1037, %r1037, %r855;
	ld.global.u32 	%r856, [%rd10+36];
	xor.b32  	%r1036, %r1036, %r856;
$L__BB0_84:
	and.b32  	%r858, %r841, 4;
	setp.eq.s32 	%p47, %r858, 0;
	@%p47 bra 	$L__BB0_86;
	ld.global.u32 	%r859, [%rd10+40];
	xor.b32  	%r1040, %r1040, %r859;
	ld.global.u32 	%r860, [%rd10+44];
	xor.b32  	%r1039, %r1039, %r860;
	ld.global.u32 	%r861, [%rd10+48];
	xor.b32  	%r1038, %r1038, %r861;
	ld.global.u32 	%r862, [%rd10+52];
	xor.b32  	%r1037, %r1037, %r862;
	ld.global.u32 	%r863, [%rd10+56];
	xor.b32  	%r1036, %r1036, %r863;
$L__BB0_86:
	and.b32  	%r865, %r841, 8;
	setp.eq.s32 	%p48, %r865, 0;
	@%p48 bra 	$L__BB0_88;
	ld.global.u32 	%r866, [%rd10+60];
	xor.b32  	%r1040, %r1040, %r866;
	ld.global.u32 	%r867, [%rd10+64];
	xor.b32  	%r1039, %r1039, %r867;
	ld.global.u32 	%r868, [%rd10+68];
	xor.b32  	%r1038, %r1038, %r868;
	ld.global.u32 	%r869, [%rd10+72];
	xor.b32  	%r1037, %r1037, %r869;
	ld.global.u32 	%r870, [%rd10+76];
	xor.b32  	%r1036, %r1036, %r870;
$L__BB0_88:
	and.b32  	%r872, %r841, 16;
	setp.eq.s32 	%p49, %r872, 0;
	@%p49 bra 	$L__BB0_90;
	ld.global.u32 	%r873, [%rd10+80];
	xor.b32  	%r1040, %r1040, %r873;
	ld.global.u32 	%r874, [%rd10+84];
	xor.b32  	%r1039, %r1039, %r874;
	ld.global.u32 	%r875, [%rd10+88];
	xor.b32  	%r1038, %r1038, %r875;
	ld.global.u32 	%r876, [%rd10+92];
	xor.b32  	%r1037, %r1037, %r876;
	ld.global.u32 	%r877, [%rd10+96];
	xor.b32  	%r1036, %r1036, %r877;
$L__BB0_90:
	and.b32  	%r879, %r841, 32;
	setp.eq.s32 	%p50, %r879, 0;
	@%p50 bra 	$L__BB0_92;
	ld.global.u32 	%r880, [%rd10+100];
	xor.b32  	%r1040, %r1040, %r880;
	ld.global.u32 	%r881, [%rd10+104];
	xor.b32  	%r1039, %r1039, %r881;
	ld.global.u32 	%r882, [%rd10+108];
	xor.b32  	%r1038, %r1038, %r882;
	ld.global.u32 	%r883, [%rd10+112];
	xor.b32  	%r1037, %r1037, %r883;
	ld.global.u32 	%r884, [%rd10+116];
	xor.b32  	%r1036, %r1036, %r884;
$L__BB0_92:
	and.b32  	%r886, %r841, 64;
	setp.eq.s32 	%p51, %r886, 0;
	@%p51 bra 	$L__BB0_94;
	ld.global.u32 	%r887, [%rd10+120];
	xor.b32  	%r1040, %r1040, %r887;
	ld.global.u32 	%r888, [%rd10+124];
	xor.b32  	%r1039, %r1039, %r888;
	ld.global.u32 	%r889, [%rd10+128];
	xor.b32  	%r1038, %r1038, %r889;
	ld.global.u32 	%r890, [%rd10+132];
	xor.b32  	%r1037, %r1037, %r890;
	ld.global.u32 	%r891, [%rd10+136];
	xor.b32  	%r1036, %r1036, %r891;
$L__BB0_94:
	and.b32  	%r893, %r841, 128;
	setp.eq.s32 	%p52, %r893, 0;
	@%p52 bra 	$L__BB0_96;
	ld.global.u32 	%r894, [%rd10+140];
	xor.b32  	%r1040, %r1040, %r894;
	ld.global.u32 	%r895, [%rd10+144];
	xor.b32  	%r1039, %r1039, %r895;
	ld.global.u32 	%r896, [%rd10+148];
	xor.b32  	%r1038, %r1038, %r896;
	ld.global.u32 	%r897, [%rd10+152];
	xor.b32  	%r1037, %r1037, %r897;
	ld.global.u32 	%r898, [%rd10+156];
	xor.b32  	%r1036, %r1036, %r898;
$L__BB0_96:
	and.b32  	%r900, %r841, 256;
	setp.eq.s32 	%p53, %r900, 0;
	@%p53 bra 	$L__BB0_98;
	ld.global.u32 	%r901, [%rd10+160];
	xor.b32  	%r1040, %r1040, %r901;
	ld.global.u32 	%r902, [%rd10+164];
	xor.b32  	%r1039, %r1039, %r902;
	ld.global.u32 	%r903, [%rd10+168];
	xor.b32  	%r1038, %r1038, %r903;
	ld.global.u32 	%r904, [%rd10+172];
	xor.b32  	%r1037, %r1037, %r904;
	ld.global.u32 	%r905, [%rd10+176];
	xor.b32  	%r1036, %r1036, %r905;
$L__BB0_98:
	and.b32  	%r907, %r841, 512;
	setp.eq.s32 	%p54, %r907, 0;
	@%p54 bra 	$L__BB0_100;
	ld.global.u32 	%r908, [%rd10+180];
	xor.b32  	%r1040, %r1040, %r908;
	ld.global.u32 	%r909, [%rd10+184];
	xor.b32  	%r1039, %r1039, %r909;
	ld.global.u32 	%r910, [%rd10+188];
	xor.b32  	%r1038, %r1038, %r910;
	ld.global.u32 	%r911, [%rd10+192];
	xor.b32  	%r1037, %r1037, %r911;
	ld.global.u32 	%r912, [%rd10+196];
	xor.b32  	%r1036, %r1036, %r912;
$L__BB0_100:
	and.b32  	%r914, %r841, 1024;
	setp.eq.s32 	%p55, %r914, 0;
	@%p55 bra 	$L__BB0_102;
	ld.global.u32 	%r915, [%rd10+200];
	xor.b32  	%r1040, %r1040, %r915;
	ld.global.u32 	%r916, [%rd10+204];
	xor.b32  	%r1039, %r1039, %r916;
	ld.global.u32 	%r917, [%rd10+208];
	xor.b32  	%r1038, %r1038, %r917;
	ld.global.u32 	%r918, [%rd10+212];
	xor.b32  	%r1037, %r1037, %r918;
	ld.global.u32 	%r919, [%rd10+216];
	xor.b32  	%r1036, %r1036, %r919;
$L__BB0_102:
	and.b32  	%r921, %r841, 2048;
	setp.eq.s32 	%p56, %r921, 0;
	@%p56 bra 	$L__BB0_104;
	ld.global.u32 	%r922, [%rd10+220];
	xor.b32  	%r1040, %r1040, %r922;
	ld.global.u32 	%r923, [%rd10+224];
	xor.b32  	%r1039, %r1039, %r923;
	ld.global.u32 	%r924, [%rd10+228];
	xor.b32  	%r1038, %r1038, %r924;
	ld.global.u32 	%r925, [%rd10+232];
	xor.b32  	%r1037, %r1037, %r925;
	ld.global.u32 	%r926, [%rd10+236];
	xor.b32  	%r1036, %r1036, %r926;
$L__BB0_104:
	and.b32  	%r928, %r841, 4096;
	setp.eq.s32 	%p57, %r928, 0;
	@%p57 bra 	$L__BB0_106;
	ld.global.u32 	%r929, [%rd10+240];
	xor.b32  	%r1040, %r1040, %r929;
	ld.global.u32 	%r930, [%rd10+244];
	xor.b32  	%r1039, %r1039, %r930;
	ld.global.u32 	%r931, [%rd10+248];
	xor.b32  	%r1038, %r1038, %r931;
	ld.global.u32 	%r932, [%rd10+252];
	xor.b32  	%r1037, %r1037, %r932;
	ld.global.u32 	%r933, [%rd10+256];
	xor.b32  	%r1036, %r1036, %r933;
$L__BB0_106:
	and.b32  	%r935, %r841, 8192;
	setp.eq.s32 	%p58, %r935, 0;
	@%p58 bra 	$L__BB0_108;
	ld.global.u32 	%r936, [%rd10+260];
	xor.b32  	%r1040, %r1040, %r936;
	ld.global.u32 	%r937, [%rd10+264];
	xor.b32  	%r1039, %r1039, %r937;
	ld.global.u32 	%r938, [%rd10+268];
	xor.b32  	%r1038, %r1038, %r938;
	ld.global.u32 	%r939, [%rd10+272];
	xor.b32  	%r1037, %r1037, %r939;
	ld.global.u32 	%r940, [%rd10+276];
	xor.b32  	%r1036, %r1036, %r940;
$L__BB0_108:
	and.b32  	%r942, %r841, 16384;
	setp.eq.s32 	%p59, %r942, 0;
	@%p59 bra 	$L__BB0_110;
	ld.global.u32 	%r943, [%rd10+280];
	xor.b32  	%r1040, %r1040, %r943;
	ld.global.u32 	%r944, [%rd10+284];
	xor.b32  	%r1039, %r1039, %r944;
	ld.global.u32 	%r945, [%rd10+288];
	xor.b32  	%r1038, %r1038, %r945;
	ld.global.u32 	%r946, [%rd10+292];
	xor.b32  	%r1037, %r1037, %r946;
	ld.global.u32 	%r947, [%rd10+296];
	xor.b32  	%r1036, %r1036, %r947;
$L__BB0_110:
	and.b32  	%r949, %r841, 32768;
	setp.eq.s32 	%p60, %r949, 0;
	@%p60 bra 	$L__BB0_112;
	ld.global.u32 	%r950, [%rd10+300];
	xor.b32  	%r1040, %r1040, %r950;
	ld.global.u32 	%r951, [%rd10+304];
	xor.b32  	%r1039, %r1039, %r951;
	ld.global.u32 	%r952, [%rd10+308];
	xor.b32  	%r1038, %r1038, %r952;
	ld.global.u32 	%r953, [%rd10+312];
	xor.b32  	%r1037, %r1037, %r953;
	ld.global.u32 	%r954, [%rd10+316];
	xor.b32  	%r1036, %r1036, %r954;
$L__BB0_112:
	add.s32 	%r1219, %r1219, 16;
	setp.ne.s32 	%p61, %r1219, 32;
	@%p61 bra 	$L__BB0_80;
	mad.lo.s32 	%r955, %r1213, -31, %r367;
	add.s32 	%r1213, %r955, 1;
	setp.ne.s32 	%p62, %r1213, 5;
	@%p62 bra 	$L__BB0_79;
	st.local.u32 	[%rd3+4], %r1040;
	st.local.v2.u32 	[%rd3+8], {%r1039, %r1038};
	st.local.v2.u32 	[%rd3+16], {%r1037, %r1036};
$L__BB0_115:
	shr.u64 	%rd45, %rd5, 2;
	add.s32 	%r1023, %r1023, 1;
	setp.gt.u64 	%p63, %rd5, 3;
	@%p63 bra 	$L__BB0_3;
$L__BB0_116:
	ld.param.f32 	%f181, [_Z12simulate_gbmPfS_ffffii_param_2];
	cvt.rn.f32.s32 	%f19, %r588;
	div.rn.f32 	%f1, %f18, %f19;
	mul.lo.s32 	%r547, %r588, %r1;
	mul.wide.s32 	%rd38, %r547, 4;
	add.s64 	%rd39, %rd2, %rd38;
	mov.b32 	%r956, 0;
	st.global.u32 	[%rd39], %r956;
	add.s64 	%rd40, %rd1, %rd38;
	st.global.f32 	[%rd40], %f181;
	setp.lt.s32 	%p64, %r588, 2;
	@%p64 bra 	$L__BB0_126;
	sqrt.rn.f32 	%f2, %f1;
	setp.eq.f32 	%p65, %f17, 0f3F800000;
	@%p65 bra 	$L__BB0_122;
	abs.f32 	%f21, %f17;
	setp.lt.f32 	%p66, %f21, 0f00800000;
	mul.f32 	%f23, %f21, 0f4B800000;
	selp.f32 	%f24, %f23, %f21, %p66;
	mov.b32 	%r959, %f24;
	add.s32 	%r960, %r959, -1060439283;
	and.b32  	%r961, %r960, -8388608;
	sub.s32 	%r962, %r959, %r961;
	mov.b32 	%f25, %r962;
	cvt.rn.f32.s32 	%f26, %r961;
	selp.f32 	%f27, 0fC1C00000, 0f00000000, %p66;
	fma.rn.f32 	%f28, %f26, 0f34000000, %f27;
	add.f32 	%f29, %f25, 0fBF800000;
	add.f32 	%f30, %f25, 0f3F800000;
	rcp.approx.ftz.f32 	%f31, %f30;
	add.f32 	%f32, %f29, %f29;
	mul.f32 	%f33, %f32, %f31;
	mul.f32 	%f34, %f33, %f33;
	neg.f32 	%f35, %f33;
	sub.f32 	%f36, %f29, %f33;
	add.f32 	%f37, %f36, %f36;
	fma.rn.f32 	%f38, %f35, %f29, %f37;
	mul.rn.f32 	%f39, %f31, %f38;
	fma.rn.f32 	%f40, %f34, 0f3A2C32E4, 0f3B52E7DB;
	fma.rn.f32 	%f41, %f40, %f34, 0f3C93BB73;
	fma.rn.f32 	%f42, %f41, %f34, 0f3DF6384F;
	mul.rn.f32 	%f43, %f42, %f34;
	fma.rn.f32 	%f44, %f33, 0f3FB8AA3B, %f28;
	mul.f32 	%f45, %f43, 0f40400000;
	sub.f32 	%f46, %f28, %f44;
	fma.rn.f32 	%f47, %f33, 0f3FB8AA3B, %f46;
	fma.rn.f32 	%f48, %f39, 0f3FB8AA3B, %f47;
	fma.rn.f32 	%f49, %f33, 0f32A55E34, %f48;
	fma.rn.f32 	%f50, %f45, %f39, %f49;
	fma.rn.f32 	%f51, %f43, %f33, %f50;
	add.rn.f32 	%f52, %f44, %f51;
	mov.f32 	%f53, 0f40000000;
	mul.rn.f32 	%f54, %f52, %f53;
	cvt.rni.f32.f32 	%f55, %f54;
	sub.f32 	%f56, %f54, %f55;
	neg.f32 	%f57, %f54;
	fma.rn.f32 	%f58, %f52, 0f40000000, %f57;
	neg.f32 	%f59, %f44;
	add.rn.f32 	%f60, %f52, %f59;
	neg.f32 	%f61, %f60;
	add.rn.f32 	%f62, %f51, %f61;
	fma.rn.f32 	%f63, %f62, 0f40000000, %f58;
	add.f32 	%f64, %f56, %f63;
	setp.gt.f32 	%p67, %f55, 0f00000000;
	selp.b32 	%r963, 0, -2097152000, %p67;
	add.rn.f32 	%f65, %f17, %f53;
	add.f32 	%f66, %f17, %f17;
	mov.b32 	%r964, %f66;
	and.b32  	%r965, %r964, 2147483647;
	mov.b32 	%f67, %r965;
	setp.nan.f32 	%p68, %f21, %f21;
	setp.eq.f32 	%p69, %f21, 0f7F800000;
	setp.eq.f32 	%p70, %f17, 0f00000000;
	setp.lt.f32 	%p71, %f54, 0f00000000;
	selp.f32 	%f68, 0f00000000, 0f7F800000, %p71;
	abs.f32 	%f69, %f54;
	setp.gt.f32 	%p72, %f69, 0f43180000;
	cvt.rzi.s32.f32 	%r966, %f55;
	shl.b32 	%r967, %r966, 23;
	sub.s32 	%r968, %r967, %r963;
	mov.b32 	%f70, %r968;
	add.s32 	%r969, %r963, 2130706432;
	mov.b32 	%f71, %r969;
	fma.rn.f32 	%f72, %f64, 0f391FCB8E, 0f3AAF85ED;
	fma.rn.f32 	%f73, %f72, %f64, 0f3C1D9856;
	fma.rn.f32 	%f74, %f73, %f64, 0f3D6357BB;
	fma.rn.f32 	%f75, %f74, %f64, 0f3E75FDEC;
	fma.rn.f32 	%f76, %f75, %f64, 0f3F317218;
	fma.rn.f32 	%f77, %f76, %f64, 0f3F800000;
	mul.f32 	%f78, %f77, %f71;
	mul.f32 	%f79, %f78, %f70;
	selp.f32 	%f80, %f68, %f79, %p72;
	selp.f32 	%f81, %f67, %f80, %p69;
	selp.f32 	%f82, %f67, %f81, %p70;
	selp.f32 	%f83, %f65, %f82, %p68;
	fma.rn.f32 	%f84, %f83, 0fBF000000, %f16;
	mul.f32 	%f3, %f1, %f84;
	add.s64 	%rd42, %rd38, 4;
	add.s64 	%rd49, %rd1, %rd42;
	add.s64 	%rd48, %rd2, %rd42;
	neg.s32 	%r1325, %r588;
	mov.b32 	%r1332, 0;
	mov.b32 	%r1333, -105246648;
	mov.f32 	%f186, 0f00000000;
$L__BB0_119:
	setp.eq.s32 	%p73, %r1332, 1;
	mov.b32 	%r1332, 0;
	mov.f32 	%f187, %f186;
	@%p73 bra 	$L__BB0_121;
	shr.u32 	%r972, %r1040, 2;
	xor.b32  	%r973, %r972, %r1040;
	shl.b32 	%r974, %r1036, 4;
	shl.b32 	%r975, %r973, 1;
	xor.b32  	%r976, %r975, %r974;
	xor.b32  	%r977, %r976, %r973;
	xor.b32  	%r1344, %r977, %r1036;
	add.s32 	%r978, %r1333, %r1344;
	add.s32 	%r979, %r978, 362437;
	shr.u32 	%r980, %r1039, 2;
	xor.b32  	%r981, %r980, %r1039;
	shl.b32 	%r982, %r1344, 4;
	shl.b32 	%r983, %r981, 1;
	xor.b32  	%r984, %r983, %r982;
	xor.b32  	%r985, %r984, %r981;
	xor.b32  	%r1343, %r985, %r1344;
	add.s32 	%r1333, %r1333, 724874;
	add.s32 	%r986, %r1343, %r1333;
	cvt.rn.f32.u32 	%f85, %r979;
	fma.rn.f32 	%f86, %f85, 0f2F800000, 0f2F000000;
	cvt.rn.f32.u32 	%f87, %r986;
	fma.rn.f32 	%f88, %f87, 0f30C90FDB, 0f30490FDB;
	setp.lt.f32 	%p74, %f86, 0f00800000;
	mul.f32 	%f89, %f86, 0f4B000000;
	selp.f32 	%f90, %f89, %f86, %p74;
	selp.f32 	%f91, 0fC1B80000, 0f00000000, %p74;
	mov.b32 	%r987, %f90;
	add.s32 	%r988, %r987, -1059760811;
	and.b32  	%r989, %r988, -8388608;
	sub.s32 	%r990, %r987, %r989;
	mov.b32 	%f92, %r990;
	cvt.rn.f32.s32 	%f93, %r989;
	fma.rn.f32 	%f94, %f93, 0f34000000, %f91;
	add.f32 	%f95, %f92, 0fBF800000;
	fma.rn.f32 	%f96, %f95, 0fBE055027, 0f3E1039F6;
	fma.rn.f32 	%f97, %f96, %f95, 0fBDF8CDCC;
	fma.rn.f32 	%f98, %f97, %f95, 0f3E0F2955;
	fma.rn.f32 	%f99, %f98, %f95, 0fBE2AD8B9;
	fma.rn.f32 	%f100, %f99, %f95, 0f3E4CED0B;
	fma.rn.f32 	%f101, %f100, %f95, 0fBE7FFF22;
	fma.rn.f32 	%f102, %f101, %f95, 0f3EAAAA78;
	fma.rn.f32 	%f103, %f102, %f95, 0fBF000000;
	mul.f32 	%f104, %f95, %f103;
	fma.rn.f32 	%f105, %f104, %f95, %f95;
	fma.rn.f32 	%f106, %f94, 0f3F317218, %f105;
	setp.gt.u32 	%p75, %r987, 2139095039;
	fma.rn.f32 	%f107, %f90, 0f7F800000, 0f7F800000;
	selp.f32 	%f108, %f107, %f106, %p75;
	setp.eq.f32 	%p76, %f90, 0f00000000;
	mul.f32 	%f109, %f108, 0fC0000000;
	selp.f32 	%f110, 0f7F800000, %f109, %p76;
	sqrt.rn.f32 	%f111, %f110;
	sin.approx.f32 	%f112, %f88;
	cos.approx.f32 	%f113, %f88;
	mul.f32 	%f187, %f111, %f112;
	mul.f32 	%f186, %f111, %f113;
	mov.b32 	%r1332, 1;
	mov.u32 	%r1345, %r1036;
	mov.u32 	%r1039, %r1037;
	mov.u32 	%r1040, %r1038;
	mov.u32 	%r1036, %r1343;
	mov.u32 	%r1037, %r1344;
	mov.u32 	%r1038, %r1345;
$L__BB0_121:
	ld.global.f32 	%f114, [%rd48+-4];
	fma.rn.f32 	%f115, %f187, %f2, %f114;
	st.global.f32 	[%rd48], %f115;
	ld.global.f32 	%f116, [%rd49+-4];
	sub.f32 	%f117, %f115, %f114;
	fma.rn.f32 	%f118, %f17, %f117, %f3;
	fma.rn.f32 	%f119, %f118, 0f3BBB989D, 0f3F000000;
	cvt.sat.f32.f32 	%f120, %f119;
	mov.f32 	%f121, 0f4B400001;
	mov.f32 	%f122, 0f437C0000;
	fma.rm.f32 	%f123, %f120, %f122, %f121;
	add.f32 	%f124, %f123, 0fCB40007F;
	neg.f32 	%f125, %f124;
	fma.rn.f32 	%f126, %f118, 0f3FB8AA3B, %f125;
	fma.rn.f32 	%f127, %f118, 0f32A57060, %f126;
	mov.b32 	%r991, %f123;
	shl.b32 	%r992, %r991, 23;
	mov.b32 	%f128, %r992;
	ex2.approx.ftz.f32 	%f129, %f127;
	mul.f32 	%f130, %f129, %f128;
	mul.f32 	%f131, %f116, %f130;
	st.global.f32 	[%rd49], %f131;
	add.s64 	%rd49, %rd49, 4;
	add.s64 	%rd48, %rd48, 4;
	add.s32 	%r1325, %r1325, 1;
	setp.ne.s32 	%p77, %r1325, -1;
	@%p77 bra 	$L__BB0_119;
	bra.uni 	$L__BB0_126;
$L__BB0_122:
	add.f32 	%f133, %f16, 0fBF000000;
	mul.f32 	%f4, %f1, %f133;
	add.s64 	%rd44, %rd38, 4;
	add.s64 	%rd47, %rd1, %rd44;
	add.s64 	%rd46, %rd2, %rd44;
	neg.s32 	%r1310, %r588;
	mov.b32 	%r1317, 0;
	mov.b32 	%r1318, -105246648;
	mov.f32 	%f183, 0f00000000;
$L__BB0_123:
	setp.eq.s32 	%p78, %r1317, 1;
	mov.b32 	%r1317, 0;
	mov.f32 	%f184, %f183;
	@%p78 bra 	$L__BB0_125;
	shr.u32 	%r997, %r1040, 2;
	xor.b32  	%r998, %r997, %r1040;
	shl.b32 	%r999, %r1036, 4;
	shl.b32 	%r1000, %r998, 1;
	xor.b32  	%r1001, %r1000, %r999;
	xor.b32  	%r1002, %r1001, %r998;
	xor.b32  	%r1341, %r1002, %r1036;
	add.s32 	%r1003, %r1318, %r1341;
	add.s32 	%r1004, %r1003, 362437;
	shr.u32 	%r1005, %r1039, 2;
	xor.b32  	%r1006, %r1005, %r1039;
	shl.b32 	%r1007, %r1341, 4;
	shl.b32 	%r1008, %r1006, 1;
	xor.b32  	%r1009, %r1008, %r1007;
	xor.b32  	%r1010, %r1009, %r1006;
	xor.b32  	%r1340, %r1010, %r1341;
	add.s32 	%r1318, %r1318, 724874;
	add.s32 	%r1011, %r1340, %r1318;
	cvt.rn.f32.u32 	%f134, %r1004;
	fma.rn.f32 	%f135, %f134, 0f2F800000, 0f2F000000;
	cvt.rn.f32.u32 	%f136, %r1011;
	fma.rn.f32 	%f137, %f136, 0f30C90FDB, 0f30490FDB;
	setp.lt.f32 	%p79, %f135, 0f00800000;
	mul.f32 	%f138, %f135, 0f4B000000;
	selp.f32 	%f139, %f138, %f135, %p79;
	selp.f32 	%f140, 0fC1B80000, 0f00000000, %p79;
	mov.b32 	%r1012, %f139;
	add.s32 	%r1013, %r1012, -1059760811;
	and.b32  	%r1014, %r1013, -8388608;
	sub.s32 	%r1015, %r1012, %r1014;
	mov.b32 	%f141, %r1015;
	cvt.rn.f32.s32 	%f142, %r1014;
	fma.rn.f32 	%f143, %f142, 0f34000000, %f140;
	add.f32 	%f144, %f141, 0fBF800000;
	fma.rn.f32 	%f145, %f144, 0fBE055027, 0f3E1039F6;
	fma.rn.f32 	%f146, %f145, %f144, 0fBDF8CDCC;
	fma.rn.f32 	%f147, %f146, %f144, 0f3E0F2955;
	fma.rn.f32 	%f148, %f147, %f144, 0fBE2AD8B9;
	fma.rn.f32 	%f149, %f148, %f144, 0f3E4CED0B;
	fma.rn.f32 	%f150, %f149, %f144, 0fBE7FFF22;
	fma.rn.f32 	%f151, %f150, %f144, 0f3EAAAA78;
	fma.rn.f32 	%f152, %f151, %f144, 0fBF000000;
	mul.f32 	%f153, %f144, %f152;
	fma.rn.f32 	%f154, %f153, %f144, %f144;
	fma.rn.f32 	%f155, %f143, 0f3F317218, %f154;
	setp.gt.u32 	%p80, %r1012, 2139095039;
	fma.rn.f32 	%f156, %f139, 0f7F800000, 0f7F800000;
	selp.f32 	%f157, %f156, %f155, %p80;
	setp.eq.f32 	%p81, %f139, 0f00000000;
	mul.f32 	%f158, %f157, 0fC0000000;
	selp.f32 	%f159, 0f7F800000, %f158, %p81;
	sqrt.rn.f32 	%f160, %f159;
	sin.approx.f32 	%f161, %f137;
	cos.approx.f32 	%f162, %f137;
	mul.f32 	%f184, %f160, %f161;
	mul.f32 	%f183, %f160, %f162;
	mov.b32 	%r1317, 1;
	mov.u32 	%r1342, %r1036;
	mov.u32 	%r1039, %r1037;
	mov.u32 	%r1040, %r1038;
	mov.u32 	%r1036, %r1340;
	mov.u32 	%r1037, %r1341;
	mov.u32 	%r1038, %r1342;
$L__BB0_125:
	ld.global.f32 	%f163, [%rd46+-4];
	fma.rn.f32 	%f164, %f184, %f2, %f163;
	st.global.f32 	[%rd46], %f164;
	ld.global.f32 	%f165, [%rd47+-4];
	sub.f32 	%f166, %f164, %f163;
	add.f32 	%f167, %f4, %f166;
	fma.rn.f32 	%f168, %f167, 0f3BBB989D, 0f3F000000;
	cvt.sat.f32.f32 	%f169, %f168;
	mov.f32 	%f170, 0f4B400001;
	mov.f32 	%f171, 0f437C0000;
	fma.rm.f32 	%f172, %f169, %f171, %f170;
	add.f32 	%f173, %f172, 0fCB40007F;
	neg.f32 	%f174, %f173;
	fma.rn.f32 	%f175, %f167, 0f3FB8AA3B, %f174;
	fma.rn.f32 	%f176, %f167, 0f32A57060, %f175;
	mov.b32 	%r1016, %f172;
	shl.b32 	%r1017, %r1016, 23;
	mov.b32 	%f177, %r1017;
	ex2.approx.ftz.f32 	%f178, %f176;
	mul.f32 	%f179, %f178, %f177;
	mul.f32 	%f180, %f165, %f179;
	st.global.f32 	[%rd47], %f180;
	add.s64 	%rd47, %rd47, 4;
	add.s64 	%rd46, %rd46, 4;
	add.s32 	%r1310, %r1310, 1;
	setp.eq.s32 	%p82, %r1310, -1;
	@%p82 bra 	$L__BB0_126;
	bra.uni 	$L__BB0_123;
$L__BB0_126:
	ret;

}


// ===== COMPILED SASS (sm_100) =====

	.target	sm_100

	.elftype	@"ET_EXEC"


//--------------------- .note.nv.tkinfo           --------------------------
	.section	.note.nv.tkinfo,"",@"SHT_NOTE"
	.sectionflags	@"SHF_NOTE_NV_TKINFO"
	.tkinfo
        /*0018*/ 	.word	0x00000002
        /*0030*/ 	.string	""
        /*0030*/ 	.string	"ptxas"
        /*0030*/ 	.string	"Cuda compilation tools, release 13.0, V13.0.88"
        /*0030*/ 	.string	"Build cuda_13.0.r13.0/compiler.36424714_0"
        /*0030*/ 	.string	"-arch sm_100 -m 64 "



//--------------------- .note.nv.cuinfo           --------------------------
	.section	.note.nv.cuinfo,"",@"SHT_NOTE"
	.sectionflags	@"SHF_NOTE_NV_CUINFO"
        /*0018*/ 	.short	0x0002
        /*001a*/ 	.short	0x0064
        /*001c*/ 	.short	0x0082
	.zero		2


//--------------------- .nv.info                  --------------------------
	.section	.nv.info,"",@"SHT_CUDA_INFO"
	.align	4


	//----- nvinfo : EIATTR_REGCOUNT
	.align		4
        /*0000*/ 	.byte	0x04, 0x2f
        /*0002*/ 	.short	(.L_10 - .L_9)
	.align		4
.L_9:
        /*0004*/ 	.word	index@(_Z12simulate_gbmPfS_ffffii)
        /*0008*/ 	.word	0x00000020


	//----- nvinfo : EIATTR_FRAME_SIZE
	.align		4
.L_10:
        /*000c*/ 	.byte	0x04, 0x11
        /*000e*/ 	.short	(.L_12 - .L_11)
	.align		4
.L_11:
        /*0010*/ 	.word	index@($__internal_1_$__cuda_sm3x_div_rn_noftz_f32_slowpath)
        /*0014*/ 	.word	0x00000030


	//----- nvinfo : EIATTR_FRAME_SIZE
	.align		4
.L_12:
        /*0018*/ 	.byte	0x04, 0x11
        /*001a*/ 	.short	(.L_14 - .L_13)
	.align		4
.L_13:
        /*001c*/ 	.word	index@($__internal_0_$__cuda_sm20_sqrt_rn_f32_slowpath)
        /*0020*/ 	.word	0x00000030


	//----- nvinfo : EIATTR_FRAME_SIZE
	.align		4
.L_14:
        /*0024*/ 	.byte	0x04, 0x11
        /*0026*/ 	.short	(.L_16 - .L_15)
	.align		4
.L_15:
        /*0028*/ 	.word	index@(_Z12simulate_gbmPfS_ffffii)
        /*002c*/ 	.word	0x00000030


	//----- nvinfo : EIATTR_MIN_STACK_SIZE
	.align		4
.L_16:
        /*0030*/ 	.byte	0x04, 0x12
        /*0032*/ 	.short	(.L_18 - .L_17)
	.align		4
.L_17:
        /*0034*/ 	.word	index@(_Z12simulate_gbmPfS_ffffii)
        /*0038*/ 	.word	0x00000030
.L_18:


//--------------------- .nv.compat                --------------------------
	.section	.nv.compat,"",@"SHT_CUDA_COMPAT_INFO"
	.align	4
        /*0000*/ 	.byte	0x02, 0x09, 0x00, 0x00, 0x02, 0x02, 0x01, 0x00, 0x02, 0x05, 0x05, 0x00, 0x03, 0x07, 0x01, 0x01
        /*0010*/ 	.byte	0x02, 0x03, 0x00, 0x00, 0x02, 0x06, 0x01, 0x00, 0x04, 0x0b, 0x08, 0x00, 0x01, 0x00, 0x00, 0x00
        /*0020*/ 	.byte	0x00, 0x00, 0x00, 0x00


//--------------------- .nv.info._Z12simulate_gbmPfS_ffffii --------------------------
	.section	.nv.info._Z12simulate_gbmPfS_ffffii,"",@"SHT_CUDA_INFO"
	.sectionflags	@""
	.align	4


	//----- nvinfo : EIATTR_CUDA_API_VERSION
	.align		4
        /*0000*/ 	.byte	0x04, 0x37
        /*0002*/ 	.short	(.L_20 - .L_19)
.L_19:
        /*0004*/ 	.word	0x00000082


	//----- nvinfo : EIATTR_KPARAM_INFO
	.align		4
.L_20:
        /*0008*/ 	.byte	0x04, 0x17
        /*000a*/ 	.short	(.L_22 - .L_21)
.L_21:
        /*000c*/ 	.word	0x00000000
        /*0010*/ 	.short	0x0007
        /*0012*/ 	.short	0x0024
        /*0014*/ 	.byte	0x00, 0xf0, 0x11, 0x00


	//----- nvinfo : EIATTR_KPARAM_INFO
	.align		4
.L_22:
        /*0018*/ 	.byte	0x04, 0x17
        /*001a*/ 	.short	(.L_24 - .L_23)
.L_23:
        /*001c*/ 	.word	0x00000000
        /*0020*/ 	.short	0x0006
        /*0022*/ 	.short	0x0020
        /*0024*/ 	.byte	0x00, 0xf0, 0x11, 0x00


	//----- nvinfo : EIATTR_KPARAM_INFO
	.align		4
.L_24:
        /*0028*/ 	.byte	0x04, 0x17
        /*002a*/ 	.short	(.L_26 - .L_25)
.L_25:
        /*002c*/ 	.word	0x00000000
        /*0030*/ 	.short	0x0005
        /*0032*/ 	.short	0x001c
        /*0034*/ 	.byte	0x00, 0xf0, 0x11, 0x00


	//----- nvinfo : EIATTR_KPARAM_INFO
	.align		4
.L_26:
        /*0038*/ 	.byte	0x04, 0x17
        /*003a*/ 	.short	(.L_28 - .L_27)
.L_27:
        /*003c*/ 	.word	0x00000000
        /*0040*/ 	.short	0x0004
        /*0042*/ 	.short	0x0018
        /*0044*/ 	.byte	0x00, 0xf0, 0x11, 0x00


	//----- nvinfo : EIATTR_KPARAM_INFO
	.align		4
.L_28:
        /*0048*/ 	.byte	0x04, 0x17
        /*004a*/ 	.short	(.L_30 - .L_29)
.L_29:
        /*004c*/ 	.word	0x00000000
        /*0050*/ 	.short	0x0003
        /*0052*/ 	.short	0x0014
        /*0054*/ 	.byte	0x00, 0xf0, 0x11, 0x00


	//----- nvinfo : EIATTR_KPARAM_INFO
	.align		4
.L_30:
        /*0058*/ 	.byte	0x04, 0x17
        /*005a*/ 	.short	(.L_32 - .L_31)
.L_31:
        /*005c*/ 	.word	0x00000000
        /*0060*/ 	.short	0x0002
        /*0062*/ 	.short	0x0010
        /*0064*/ 	.byte	0x00, 0xf0, 0x11, 0x00


	//----- nvinfo : EIATTR_KPARAM_INFO
	.align		4
.L_32:
        /*0068*/ 	.byte	0x04, 0x17
        /*006a*/ 	.short	(.L_34 - .L_33)
.L_33:
        /*006c*/ 	.word	0x00000000
        /*0070*/ 	.short	0x0001
        /*0072*/ 	.short	0x0008
        /*0074*/ 	.byte	0x00, 0xf5, 0x21, 0x00


	//----- nvinfo : EIATTR_KPARAM_INFO
	.align		4
.L_34:
        /*0078*/ 	.byte	0x04, 0x17
        /*007a*/ 	.short	(.L_36 - .L_35)
.L_35:
        /*007c*/ 	.word	0x00000000
        /*0080*/ 	.short	0x0000
        /*0082*/ 	.short	0x0000
        /*0084*/ 	.byte	0x00, 0xf5, 0x21, 0x00


	//----- nvinfo : EIATTR_SPARSE_MMA_MASK
	.align		4
.L_36:
        /*0088*/ 	.byte	0x03, 0x50
        /*008a*/ 	.short	0x0000


	//----- nvinfo : EIATTR_MAXREG_COUNT
	.align		4
        /*008c*/ 	.byte	0x03, 0x1b
        /*008e*/ 	.short	0x00ff


	//----- nvinfo : EIATTR_MERCURY_ISA_VERSION
	.align		4
        /*0090*/ 	.byte	0x03, 0x5f
        /*0092*/ 	.short	0x0101


	//----- nvinfo : EIATTR_VRC_CTA_INIT_COUNT
	.align		4
        /*0094*/ 	.byte	0x02, 0x4a
	.zero		1
	.zero		1


	//----- nvinfo : EIATTR_EXIT_INSTR_OFFSETS
	.align		4
        /*0098*/ 	.byte	0x04, 0x1c
        /*009a*/ 	.short	(.L_38 - .L_37)


	//   ....[0]....
.L_37:
        /*009c*/ 	.word	0x00000080


	//   ....[1]....
        /*00a0*/ 	.word	0x000028b0


	//   ....[2]....
        /*00a4*/ 	.word	0x000035a0


	//   ....[3]....
        /*00a8*/ 	.word	0x00003d40


	//----- nvinfo : EIATTR_CRS_STACK_SIZE
	.align		4
.L_38:
        /*00ac*/ 	.byte	0x04, 0x1e
        /*00ae*/ 	.short	(.L_40 - .L_39)
.L_39:
        /*00b0*/ 	.word	0x00000000


	//----- nvinfo : EIATTR_CBANK_PARAM_SIZE
	.align		4
.L_40:
        /*00b4*/ 	.byte	0x03, 0x19
        /*00b6*/ 	.short	0x0028


	//----- nvinfo : EIATTR_PARAM_CBANK
	.align		4
        /*00b8*/ 	.byte	0x04, 0x0a
        /*00ba*/ 	.short	(.L_42 - .L_41)
	.align		4
.L_41:
        /*00bc*/ 	.word	index@(.nv.constant0._Z12simulate_gbmPfS_ffffii)
        /*00c0*/ 	.short	0x0380
        /*00c2*/ 	.short	0x0028


	//----- nvinfo : EIATTR_SW_WAR
	.align		4
.L_42:
        /*00c4*/ 	.byte	0x04, 0x36
        /*00c6*/ 	.short	(.L_44 - .L_43)
.L_43:
        /*00c8*/ 	.word	0x00000008
.L_44:


//--------------------- .nv.callgraph             --------------------------
	.section	.nv.callgraph,"",@"SHT_CUDA_CALLGRAPH"
	.align	4
	.sectionentsize	8
	.align		4
        /*0000*/ 	.word	0x00000000
	.align		4
        /*0004*/ 	.word	0xffffffff
	.align		4
        /*0008*/ 	.word	0x00000000
	.align		4
        /*000c*/ 	.word	0xfffffffe
	.align		4
        /*0010*/ 	.word	0x00000000
	.align		4
        /*0014*/ 	.word	0xfffffffd
	.align		4
        /*0018*/ 	.word	0x00000000
	.align		4
        /*001c*/ 	.word	0xfffffffc


//--------------------- .nv.constant4             --------------------------
	.section	.nv.constant4,"a",@progbits
	.align	8
	.align		8
.nv.constant4:
        /*0000*/ 	.dword	precalc_xorwow_matrix
	.align		8
        /*0008*/ 	.dword	precalc_xorwow_offset_matrix
	.align		8
        /*0010*/ 	.dword	mrg32k3aM1
	.align		8
        /*0018*/ 	.dword	mrg32k3aM2
	.align		8
        /*0020*/ 	.dword	mrg32k3aM1SubSeq
	.align		8
        /*0028*/ 	.dword	mrg32k3aM2SubSeq
	.align		8
        /*0030*/ 	.dword	mrg32k3aM1Seq
	.align		8
        /*0038*/ 	.dword	mrg32k3aM2Seq


//--------------------- .nv.constant3             --------------------------
	.section	.nv.constant3,"a",@progbits
	.align	8
.nv.constant3:
	.type		__cr_lgamma_table,@object
	.size		__cr_lgamma_table,(.L_8 - __cr_lgamma_table)
__cr_lgamma_table:
        /*0000*/ 	.byte	0x00, 0x00, 0x00, 0x00, 0x00, 0x00, 0x00, 0x00, 0x00, 0x00, 0x00, 0x00, 0x00, 0x00, 0x00, 0x00
        /*0010*/ 	.byte	0xef, 0x39, 0xfa, 0xfe, 0x42, 0x2e, 0xe6, 0x3f, 0x02, 0x20, 0x2a, 0xfa, 0x0b, 0xab, 0xfc, 0x3f
        /*0020*/ 	.byte	0xf9, 0x2c, 0x92, 0x7c, 0xa7, 0x6c, 0x09, 0x40, 0xc9, 0x79, 0x44, 0x3c, 0x64, 0x26, 0x13, 0x40
        /*0030*/ 	.byte	0xca, 0x01, 0xcf, 0x3a, 0x27, 0x51, 0x1a, 0x40, 0x30, 0xcc, 0x2d, 0xf3, 0xe1, 0x0c, 0x21, 0x40
        /*0040*/ 	.byte	0x0d, 0xb7, 0xfc, 0x82, 0x8e, 0x35, 0x25, 0x40
.L_8:


//--------------------- .text._Z12simulate_gbmPfS_ffffii --------------------------
	.section	.text._Z12simulate_gbmPfS_ffffii,"ax",@progbits
	.align	128
.text._Z12simulate_gbmPfS_ffffii:
        .type           _Z12simulate_gbmPfS_ffffii,@function
        .size           _Z12simulate_gbmPfS_ffffii,(.L_x_38 - _Z12simulate_gbmPfS_ffffii)
        .other          _Z12simulate_gbmPfS_ffffii,@"STO_CUDA_ENTRY STV_DEFAULT"
_Z12simulate_gbmPfS_ffffii:
[----:B------:R-:W0:Y:S01]  /*0000*/  LDC R1, c[0x0][0x37c] ;  /* 0x0000df00ff017b82 */ /* 0x000e220000000800 */
[----:B------:R-:W1:Y:S07]  /*0010*/  S2R R3, SR_TID.X ;  /* 0x0000000000037919 */ /* 0x000e6e0000002100 */
[----:B------:R-:W1:Y:S01]  /*0020*/  S2UR UR4, SR_CTAID.X ;  /* 0x00000000000479c3 */ /* 0x000e620000002500 */
[----:B------:R-:W2:Y:S01]  /*0030*/  LDCU UR5, c[0x0][0x3a4] ;  /* 0x00007480ff0577ac */ /* 0x000ea20008000800 */
[----:B0-----:R-:W-:-:S06]  /*0040*/  VIADD R1, R1, 0xffffffd0 ;  /* 0xffffffd001017836 */ /* 0x001fcc0000000000 */
[----:B------:R-:W1:Y:S02]  /*0050*/  LDC R12, c[0x0][0x360] ;  /* 0x0000d800ff0c7b82 */ /* 0x000e640000000800 */
[----:B-1----:R-:W-:-:S05]  /*0060*/  IMAD R12, R12, UR4, R3 ;  /* 0x000000040c0c7c24 */ /* 0x002fca000f8e0203 */
[----:B--2---:R-:W-:-:S13]  /*0070*/  ISETP.GE.AND P0, PT, R12, UR5, PT ;  /* 0x000000050c007c0c */ /* 0x004fda000bf06270 */
[----:B------:R-:W-:Y:S05]  /*0080*/  @P0 EXIT ;  /* 0x000000000000094d */ /* 0x000fea0003800000 */
[----:B------:R-:W-:Y:S01]  /*0090*/  IMAD.MOV.U32 R6, RZ, RZ, -0x645efb8 ;  /* 0xf9ba1048ff067424 */ /* 0x000fe200078e00ff */
[----:B------:R-:W-:Y:S01]  /*00a0*/  ISETP.NE.AND P0, PT, R12, RZ, PT ;  /* 0x000000ff0c00720c */ /* 0x000fe20003f05270 */
[----:B------:R-:W-:Y:S01]  /*00b0*/  IMAD.MOV.U32 R7, RZ, RZ, 0x271f0145 ;  /* 0x271f0145ff077424 */ /* 0x000fe200078e00ff */
[----:B------:R-:W0:Y:S01]  /*00c0*/  LDCU.64 UR6, c[0x0][0x358] ;  /* 0x00006b00ff0677ac */ /* 0x000e220008000a00 */
[----:B------:R-:W-:Y:S01]  /*00d0*/  IMAD.MOV.U32 R8, RZ, RZ, 0xa5961d5 ;  /* 0x0a5961d5ff087424 */ /* 0x000fe200078e00ff */
[----:B------:R-:W-:Y:S01]  /*00e0*/  BSSY.RECONVERGENT B0, `(.L_x_0) ;  /* 0x0000264000007945 */ /* 0x000fe20003800200 */
[----:B------:R-:W-:Y:S01]  /*00f0*/  IMAD.MOV.U32 R9, RZ, RZ, -0x75bd8fc ;  /* 0xf8a42704ff097424 */ /* 0x000fe200078e00ff */
[----:B------:R1:W-:Y:S01]  /*0100*/  STL.64 [R1], R6 ;  /* 0x0000000601007387 */ /* 0x0003e20000100a00 */
[----:B------:R-:W-:Y:S02]  /*0110*/  IMAD.MOV.U32 R10, RZ, RZ, -0x23270784 ;  /* 0xdcd8f87cff0a7424 */ /* 0x000fe400078e00ff */
[----:B------:R-:W-:Y:S01]  /*0120*/  IMAD.MOV.U32 R11, RZ, RZ, 0x201b7349 ;  /* 0x201b7349ff0b7424 */ /* 0x000fe200078e00ff */
[----:B------:R1:W-:Y:S01]  /*0130*/  STL.64 [R1+0x8], R8 ;  /* 0x0000080801007387 */ /* 0x0003e20000100a00 */
[----:B------:R-:W-:-:S02]  /*0140*/  IMAD.MOV.U32 R0, RZ, RZ, 0x271f0145 ;  /* 0x271f0145ff007424 */ /* 0x000fc400078e00ff */
[----:B------:R-:W-:Y:S01]  /*0150*/  IMAD.MOV.U32 R5, RZ, RZ, -0x75bd8fc ;  /* 0xf8a42704ff057424 */ /* 0x000fe200078e00ff */
[----:B------:R1:W-:Y:S01]  /*0160*/  STL.64 [R1+0x10], R10 ;  /* 0x0000100a01007387 */ /* 0x0003e20000100a00 */
[----:B------:R-:W-:Y:S02]  /*0170*/  IMAD.MOV.U32 R4, RZ, RZ, 0xa5961d5 ;  /* 0x0a5961d5ff047424 */ /* 0x000fe400078e00ff */
[----:B------:R-:W-:Y:S02]  /*0180*/  IMAD.MOV.U32 R3, RZ, RZ, 0x201b7349 ;  /* 0x201b7349ff037424 */ /* 0x000fe400078e00ff */
[----:B------:R-:W-:Y:S01]  /*0190*/  IMAD.MOV.U32 R2, RZ, RZ, -0x23270784 ;  /* 0xdcd8f87cff027424 */ /* 0x000fe200078e00ff */
[----:B0-----:R-:W-:Y:S06]  /*01a0*/  @!P0 BRA `(.L_x_1) ;  /* 0x00000024005c8947 */ /* 0x001fec0003800000 */
[--C-:B------:R-:W-:Y:S01]  /*01b0*/  SHF.R.S32.HI R14, RZ, 0x1f, R12.reuse ;  /* 0x0000001fff0e7819 */ /* 0x100fe2000001140c */
[----:B-1----:R-:W-:Y:S02]  /*01c0*/  IMAD.MOV.U32 R11, RZ, RZ, R12 ;  /* 0x000000ffff0b7224 */ /* 0x002fe400078e000c */
[----:B------:R-:W-:Y:S02]  /*01d0*/  IMAD.MOV.U32 R10, RZ, RZ, RZ ;  /* 0x000000ffff0a7224 */ /* 0x000fe400078e00ff */
[----:B------:R-:W-:Y:S02]  /*01e0*/  IMAD.MOV.U32 R0, RZ, RZ, 0x271f0145 ;  /* 0x271f0145ff007424 */ /* 0x000fe400078e00ff */
[----:B------:R-:W-:Y:S02]  /*01f0*/  IMAD.MOV.U32 R4, RZ, RZ, 0xa5961d5 ;  /* 0x0a5961d5ff047424 */ /* 0x000fe400078e00ff */
[----:B------:R-:W-:Y:S02]  /*0200*/  IMAD.MOV.U32 R5, RZ, RZ, -0x75bd8fc ;  /* 0xf8a42704ff057424 */ /* 0x000fe400078e00ff */
[----:B------:R-:W-:-:S02]  /*0210*/  IMAD.MOV.U32 R2, RZ, RZ, -0x23270784 ;  /* 0xdcd8f87cff027424 */ /* 0x000fc400078e00ff */
[----:B------:R-:W-:-:S07]  /*0220*/  IMAD.MOV.U32 R3, RZ, RZ, 0x201b7349 ;  /* 0x201b7349ff037424 */ /* 0x000fce00078e00ff */
.L_x_10:
[----:B------:R-:W-:Y:S01]  /*0230*/  LOP3.LUT R6, R11, 0x3, RZ, 0xc0, !PT ;  /* 0x000000030b067812 */ /* 0x000fe200078ec0ff */
[----:B------:R-:W-:Y:S03]  /*0240*/  BSSY.RECONVERGENT B1, `(.L_x_2) ;  /* 0x0000247000017945 */ /* 0x000fe60003800200 */
[----:B------:R-:W-:-:S04]  /*0250*/  ISETP.NE.U32.AND P0, PT, R6, RZ, PT ;  /* 0x000000ff0600720c */ /* 0x000fc80003f05070 */
[----:B------:R-:W-:-:S13]  /*0260*/  ISETP.NE.AND.EX P0, PT, RZ, RZ, PT, P0 ;  /* 0x000000ffff00720c */ /* 0x000fda0003f05300 */
[----:B0-----:R-:W-:Y:S05]  /*0270*/  @!P0 BRA `(.L_x_3) ;  /* 0x00000024000c8947 */ /* 0x001fea0003800000 */
[----:B------:R-:W0:Y:S01]  /*0280*/  LDC.64 R8, c[0x4][RZ] ;  /* 0x01000000ff087b82 */ /* 0x000e220000000a00 */
[----:B------:R-:W-:Y:S01]  /*0290*/  IMAD.MOV.U32 R0, RZ, RZ, RZ ;  /* 0x000000ffff007224 */ /* 0x000fe200078e00ff */
[----:B------:R-:W-:Y:S01]  /*02a0*/  CS2R R2, SRZ ;  /* 0x0000000000027805 */ /* 0x000fe2000001ff00 */
[----:B------:R-:W-:Y:S01]  /*02b0*/  IMAD.MOV.U32 R16, RZ, RZ, RZ ;  /* 0x000000ffff107224 */ /* 0x000fe200078e00ff */
[----:B------:R-:W-:Y:S01]  /*02c0*/  CS2R R4, SRZ ;  /* 0x0000000000047805 */ /* 0x000fe2000001ff00 */
[----:B0-----:R-:W-:-:S07]  /*02d0*/  IMAD.WIDE.U32 R8, R10, 0xc80, R8 ;  /* 0x00000c800a087825 */ /* 0x001fce00078e0008 */
.L_x_5:
[----:B------:R-:W-:-:S06]  /*02e0*/  IMAD R13, R16, 0x4, R1 ;  /* 0x00000004100d7824 */ /* 0x000fcc00078e0201 */
[----:B------:R-:W5:Y:S01]  /*02f0*/  LDL R13, [R13+0x4] ;  /* 0x000004000d0d7983 */ /* 0x000f620000100800 */
[----:B------:R-:W-:Y:S01]  /*0300*/  IMAD.SHL.U32 R15, R16, 0x20, RZ ;  /* 0x00000020100f7824 */ /* 0x000fe200078e00ff */
[----:B------:R-:W-:-:S06]  /*0310*/  UMOV UR4, URZ ;  /* 0x000000ff00047c82 */ /* 0x000fcc0008000000 */
.L_x_4:
[----:B-----5:R-:W-:Y:S01]  /*0320*/  SHF.R.U32.HI R20, RZ, UR4, R13 ;  /* 0x00000004ff147c19 */ /* 0x020fe2000801160d */
[----:B------:R-:W-:-:S03]  /*0330*/  VIADD R6, R15, UR4 ;  /* 0x000000040f067c36 */ /* 0x000fc60008000000 */
[----:B------:R-:W-:-:S04]  /*0340*/  LOP3.LUT R7, R20, 0x1, RZ, 0xc0, !PT ;  /* 0x0000000114077812 */ /* 0x000fc800078ec0ff */
[----:B------:R-:W-:Y:S01]  /*0350*/  ISETP.NE.U32.AND P0, PT, R7, 0x1, PT ;  /* 0x000000010700780c */ /* 0x000fe20003f05070 */
[----:B------:R-:W-:-:S03]  /*0360*/  IMAD R7, R6, 0x5, RZ ;  /* 0x0000000506077824 */ /* 0x000fc600078e02ff */
[----:B------:R-:W-:Y:S01]  /*0370*/  R2P PR, R20, 0x7e ;  /* 0x0000007e14007804 */ /* 0x000fe20000000000 */
[----:B------:R-:W-:-:S08]  /*0380*/  IMAD.WIDE.U32 R6, R7, 0x4, R8 ;  /* 0x0000000407067825 */ /* 0x000fd000078e0008 */
[----:B------:R-:W2:Y:S04]  /*0390*/  @!P0 LDG.E R17, desc[UR6][R6.64] ;  /* 0x0000000606118981 */ /* 0x000ea8000c1e1900 */
[----:B------:R-:W3:Y:S04]  /*03a0*/  @P1 LDG.E R19, desc[UR6][R6.64+0x14] ;  /* 0x0000140606131981 */ /* 0x000ee8000c1e1900 */
[----:B------:R-:W4:Y:S04]  /*03b0*/  @!P0 LDG.E R18, desc[UR6][R6.64+0x10] ;  /* 0x0000100606128981 */ /* 0x000f28000c1e1900 */
[----:B------:R-:W4:Y:S04]  /*03c0*/  @P2 LDG.E R21, desc[UR6][R6.64+0x28] ;  /* 0x0000280606152981 */ /* 0x000f28000c1e1900 */
[----:B------:R-:W4:Y:S04]  /*03d0*/  @P1 LDG.E R22, desc[UR6][R6.64+0x24] ;  /* 0x0000240606161981 */ /* 0x000f28000c1e1900 */
[----:B------:R-:W4:Y:S04]  /*03e0*/  @P3 LDG.E R23, desc[UR6][R6.64+0x3c] ;  /* 0x00003c0606173981 */ /* 0x000f28000c1e1900 */
[----:B------:R-:W4:Y:S04]  /*03f0*/  @P2 LDG.E R24, desc[UR6][R6.64+0x38] ;  /* 0x0000380606182981 */ /* 0x000f28000c1e1900 */
[----:B------:R-:W4:Y:S04]  /*0400*/  @P4 LDG.E R25, desc[UR6][R6.64+0x50] ;  /* 0x0000500606194981 */ /* 0x000f28000c1e1900 */
[----:B------:R-:W4:Y:S01]  /*0410*/  @P5 LDG.E R27, desc[UR6][R6.64+0x64] ;  /* 0x00006406061b5981 */ /* 0x000f22000c1e1900 */
[----:B--2---:R-:W-:-:S03]  /*0420*/  @!P0 LOP3.LUT R0, R0, R17, RZ, 0x3c, !PT ;  /* 0x0000001100008212 */ /* 0x004fc600078e3cff */
[----:B------:R-:W2:Y:S01]  /*0430*/  @!P0 LDG.E R17, desc[UR6][R6.64+0x4] ;  /* 0x0000040606118981 */ /* 0x000ea2000c1e1900 */
[----:B---3--:R-:W-:-:S03]  /*0440*/  @P1 LOP3.LUT R0, R0, R19, RZ, 0x3c, !PT ;  /* 0x0000001300001212 */ /* 0x008fc600078e3cff */
[----:B------:R-:W3:Y:S01]  /*0450*/  @!P0 LDG.E R19, desc[UR6][R6.64+0xc] ;  /* 0x00000c0606138981 */ /* 0x000ee2000c1e1900 */
[----:B----4-:R-:W-:-:S03]  /*0460*/  @!P0 LOP3.LUT R3, R3, R18, RZ, 0x3c, !PT ;  /* 0x0000001203038212 */ /* 0x010fc600078e3cff */
[----:B------:R-:W4:Y:S01]  /*0470*/  @!P0 LDG.E R18, desc[UR6][R6.64+0x8] ;  /* 0x0000080606128981 */ /* 0x000f22000c1e1900 */
[----:B------:R-:W-:-:S03]  /*0480*/  @P2 LOP3.LUT R0, R0, R21, RZ, 0x3c, !PT ;  /* 0x0000001500002212 */ /* 0x000fc600078e3cff */
[----:B------:R-:W4:Y:S01]  /*0490*/  @P1 LDG.E R21, desc[UR6][R6.64+0x18] ;  /* 0x0000180606151981 */ /* 0x000f22000c1e1900 */
[----:B------:R-:W-:-:S03]  /*04a0*/  @P1 LOP3.LUT R3, R3, R22, RZ, 0x3c, !PT ;  /* 0x0000001603031212 */ /* 0x000fc600078e3cff */
[----:B------:R-:W4:Y:S01]  /*04b0*/  @P1 LDG.E R22, desc[UR6][R6.64+0x1c] ;  /* 0x00001c0606161981 */ /* 0x000f22000c1e1900 */
[----:B------:R-:W-:-:S03]  /*04c0*/  @P3 LOP3.LUT R0, R0, R23, RZ, 0x3c, !PT ;  /* 0x0000001700003212 */ /* 0x000fc600078e3cff */
[----:B------:R-:W4:Y:S01]  /*04d0*/  @P1 LDG.E R23, desc[UR6][R6.64+0x20] ;  /* 0x0000200606171981 */ /* 0x000f22000c1e1900 */
[----:B------:R-:W-:-:S03]  /*04e0*/  @P2 LOP3.LUT R3, R3, R24, RZ, 0x3c, !PT ;  /* 0x0000001803032212 */ /* 0x000fc600078e3cff */
[----:B------:R-:W4:Y:S01]  /*04f0*/  @P3 LDG.E R24, desc[UR6][R6.64+0x4c] ;  /* 0x00004c0606183981 */ /* 0x000f22000c1e1900 */
[----:B--2---:R-:W-:-:S03]  /*0500*/  @!P0 LOP3.LUT R4, R4, R17, RZ, 0x3c, !PT ;  /* 0x0000001104048212 */ /* 0x004fc600078e3cff */
[----:B------:R-:W2:Y:S01]  /*0510*/  @P2 LDG.E R17, desc[UR6][R6.64+0x2c] ;  /* 0x00002c0606112981 */ /* 0x000ea2000c1e1900 */
[----:B---3--:R-:W-:-:S03]  /*0520*/  @!P0 LOP3.LUT R2, R2, R19, RZ, 0x3c, !PT ;  /* 0x0000001302028212 */ /* 0x008fc600078e3cff */
[----:B------:R-:W3:Y:S01]  /*0530*/  @P2 LDG.E R19, desc[UR6][R6.64+0x34] ;  /* 0x0000340606132981 */ /* 0x000ee2000c1e1900 */
[----:B----4-:R-:W-:-:S03]  /*0540*/  @!P0 LOP3.LUT R5, R5, R18, RZ, 0x3c, !PT ;  /* 0x0000001205058212 */ /* 0x010fc600078e3cff */
[----:B------:R-:W4:Y:S01]  /*0550*/  @P2 LDG.E R18, desc[UR6][R6.64+0x30] ;  /* 0x0000300606122981 */ /* 0x000f22000c1e1900 */
        /* <DEDUP_REMOVED lines=10> */
[----:B--2---:R-:W-:-:S03]  /*0600*/  @P2 LOP3.LUT R4, R4, R17, RZ, 0x3c, !PT ;  /* 0x0000001104042212 */ /* 0x004fc600078e3cff */
[----:B------:R-:W2:Y:S01]  /*0610*/  @P4 LDG.E R17, desc[UR6][R6.64+0x54] ;  /* 0x0000540606114981 */ /* 0x000ea2000c1e1900 */
[----:B---3--:R-:W-:-:S03]  /*0620*/  @P2 LOP3.LUT R2, R2, R19, RZ, 0x3c, !PT ;  /* 0x0000001302022212 */ /* 0x008fc600078e3cff */
[----:B------:R-:W3:Y:S01]  /*0630*/  @P4 LDG.E R19, desc[UR6][R6.64+0x5c] ;  /* 0x00005c0606134981 */ /* 0x000ee2000c1e1900 */
[----:B----4-:R-:W-:-:S03]  /*0640*/  @P2 LOP3.LUT R5, R5, R18, RZ, 0x3c, !PT ;  /* 0x0000001205052212 */ /* 0x010fc600078e3cff */
        /* <DEDUP_REMOVED lines=9> */
[----:B------:R-:W-:Y:S02]  /*06e0*/  LOP3.LUT P0, RZ, R20, 0x80, RZ, 0xc0, !PT ;  /* 0x0000008014ff7812 */ /* 0x000fe4000780c0ff */
[----:B------:R-:W-:-:S04]  /*06f0*/  @P5 LOP3.LUT R0, R0, R27, RZ, 0x3c, !PT ;  /* 0x0000001b00005212 */ /* 0x000fc800078e3cff */
[----:B------:R-:W-:-:S07]  /*0700*/  @P6 LOP3.LUT R0, R0, R25, RZ, 0x3c, !PT ;  /* 0x0000001900006212 */ /* 0x000fce00078e3cff */
[----:B------:R-:W4:Y:S04]  /*0710*/  @P0 LDG.E R25, desc[UR6][R6.64+0x8c] ;  /* 0x00008c0606190981 */ /* 0x000f28000c1e1900 */
        /* <DEDUP_REMOVED lines=15> */
[----:B------:R-:W-:Y:S02]  /*0810*/  @P0 LOP3.LUT R0, R0, R25, RZ, 0x3c, !PT ;  /* 0x0000001900000212 */ /* 0x000fe400078e3cff */
[----:B--2---:R-:W-:Y:S02]  /*0820*/  @P6 LOP3.LUT R4, R4, R17, RZ, 0x3c, !PT ;  /* 0x0000001104046212 */ /* 0x004fe400078e3cff */
[----:B---3--:R-:W-:Y:S02]  /*0830*/  @P6 LOP3.LUT R2, R2, R19, RZ, 0x3c, !PT ;  /* 0x0000001302026212 */ /* 0x008fe400078e3cff */
[----:B----4-:R-:W-:Y:S02]  /*0840*/  @P6 LOP3.LUT R5, R5, R18, RZ, 0x3c, !PT ;  /* 0x0000001205056212 */ /* 0x010fe400078e3cff */
[----:B------:R-:W-:Y:S02]  /*0850*/  @P0 LOP3.LUT R4, R4, R21, RZ, 0x3c, !PT ;  /* 0x0000001504040212 */ /* 0x000fe400078e3cff */
[----:B------:R-:W-:-:S02]  /*0860*/  @P6 LOP3.LUT R3, R3, R22, RZ, 0x3c, !PT ;  /* 0x0000001603036212 */ /* 0x000fc400078e3cff */
[----:B------:R-:W-:Y:S02]  /*0870*/  @P0 LOP3.LUT R2, R2, R23, RZ, 0x3c, !PT ;  /* 0x0000001702020212 */ /* 0x000fe400078e3cff */
[----:B------:R-:W-:Y:S02]  /*0880*/  @P0 LOP3.LUT R3, R3, R26, RZ, 0x3c, !PT ;  /* 0x0000001a03030212 */ /* 0x000fe400078e3cff */
[----:B------:R-:W-:Y:S02]  /*0890*/  @P0 LOP3.LUT R5, R5, R24, RZ, 0x3c, !PT ;  /* 0x0000001805050212 */ /* 0x000fe400078e3cff */
[----:B------:R-:W-:-:S13]  /*08a0*/  R2P PR, R20.B1, 0x7f ;  /* 0x0000007f14007804 */ /* 0x000fda0000001000 */
[----:B------:R-:W2:Y:S04]  /*08b0*/  @P0 LDG.E R17, desc[UR6][R6.64+0xa0] ;  /* 0x0000a00606110981 */ /* 0x000ea8000c1e1900 */
[----:B------:R-:W3:Y:S04]  /*08c0*/  @P1 LDG.E R19, desc[UR6][R6.64+0xb4] ;  /* 0x0000b40606131981 */ /* 0x000ee8000c1e1900 */
[----:B------:R-:W4:Y:S04]  /*08d0*/  @P0 LDG.E R22, desc[UR6][R6.64+0xa8] ;  /* 0x0000a80606160981 */ /* 0x000f28000c1e1900 */
[----:B------:R-:W4:Y:S04]  /*08e0*/  @P0 LDG.E R21, desc[UR6][R6.64+0xac] ;  /* 0x0000ac0606150981 */ /* 0x000f28000c1e1900 */
[----:B------:R-:W4:Y:S04]  /*08f0*/  @P0 LDG.E R24, desc[UR6][R6.64+0xb0] ;  /* 0x0000b00606180981 */ /* 0x000f28000c1e1900 */
[----:B------:R-:W4:Y:S04]  /*0900*/  @P2 LDG.E R23, desc[UR6][R6.64+0xc8] ;  /* 0x0000c80606172981 */ /* 0x000f28000c1e1900 */
[----:B------:R-:W4:Y:S04]  /*0910*/  @P3 LDG.E R25, desc[UR6][R6.64+0xdc] ;  /* 0x0000dc0606193981 */ /* 0x000f28000c1e1900 */
[----:B------:R-:W4:Y:S04]  /*0920*/  @P1 LDG.E R18, desc[UR6][R6.64+0xbc] ;  /* 0x0000bc0606121981 */ /* 0x000f28000c1e1900 */
        /* <DEDUP_REMOVED lines=18> */
[----:B---3--:R-:W-:Y:S02]  /*0a50*/  @P0 LOP3.LUT R4, R4, R19, RZ, 0x3c, !PT ;  /* 0x0000001304040212 */ /* 0x008fe400078e3cff */
[----:B------:R-:W-:Y:S01]  /*0a60*/  LOP3.LUT P0, RZ, R20, 0x8000, RZ, 0xc0, !PT ;  /* 0x0000800014ff7812 */ /* 0x000fe2000780c0ff */
[----:B------:R-:W3:Y:S01]  /*0a70*/  @P1 LDG.E R19, desc[UR6][R6.64+0xc0] ;  /* 0x0000c00606131981 */ /* 0x000ee2000c1e1900 */
[----:B--2---:R-:W-:-:S03]  /*0a80*/  @P1 LOP3.LUT R4, R4, R17, RZ, 0x3c, !PT ;  /* 0x0000001104041212 */ /* 0x004fc600078e3cff */
[----:B------:R-:W2:Y:S04]  /*0a90*/  @P1 LDG.E R20, desc[UR6][R6.64+0xc4] ;  /* 0x0000c40606141981 */ /* 0x000ea8000c1e1900 */
[----:B------:R-:W2:Y:S01]  /*0aa0*/  @P3 LDG.E R17, desc[UR6][R6.64+0xe0] ;  /* 0x0000e00606113981 */ /* 0x000ea2000c1e1900 */
[----:B------:R-:W-:Y:S02]  /*0ab0*/  @P4 LOP3.LUT R0, R0, R27, RZ, 0x3c, !PT ;  /* 0x0000001b00004212 */ /* 0x000fe400078e3cff */
[----:B----4-:R-:W-:Y:S01]  /*0ac0*/  @P2 LOP3.LUT R4, R4, R21, RZ, 0x3c, !PT ;  /* 0x0000001504042212 */ /* 0x010fe200078e3cff */
[----:B------:R-:W4:Y:S01]  /*0ad0*/  @P0 LDG.E R26, desc[UR6][R6.64+0x13c] ;  /* 0x00013c06061a0981 */ /* 0x000f22000c1e1900 */
[----:B------:R-:W-:-:S03]  /*0ae0*/  @P5 LOP3.LUT R0, R0, R29, RZ, 0x3c, !PT ;  /* 0x0000001d00005212 */ /* 0x000fc600078e3cff */
[----:B------:R-:W4:Y:S01]  /*0af0*/  @P4 LDG.E R21, desc[UR6][R6.64+0xf4] ;  /* 0x0000f40606154981 */ /* 0x000f22000c1e1900 */
[----:B------:R-:W-:-:S03]  /*0b00*/  @P2 LOP3.LUT R5, R5, R22, RZ, 0x3c, !PT ;  /* 0x0000001605052212 */ /* 0x000fc600078e3cff */
[----:B------:R-:W4:Y:S01]  /*0b10*/  @P4 LDG.E R22, desc[UR6][R6.64+0xf8] ;  /* 0x0000f80606164981 */ /* 0x000f22000c1e1900 */
[----:B------:R-:W-:Y:S02]  /*0b20*/  @P6 LOP3.LUT R0, R0, R25, RZ, 0x3c, !PT ;  /* 0x0000001900006212 */ /* 0x000fe400078e3cff */
[----:B------:R-:W-:Y:S01]  /*0b30*/  @P3 LOP3.LUT R5, R5, R18, RZ, 0x3c, !PT ;  /* 0x0000001205053212 */ /* 0x000fe200078e3cff */
[----:B------:R-:W4:Y:S04]  /*0b40*/  @P0 LDG.E R25, desc[UR6][R6.64+0x12c] ;  /* 0x00012c0606190981 */ /* 0x000f28000c1e1900 */
[----:B------:R-:W4:Y:S01]  /*0b50*/  @P5 LDG.E R18, desc[UR6][R6.64+0x10c] ;  /* 0x00010c0606125981 */ /* 0x000f22000c1e1900 */
[----:B---3--:R-:W-:-:S03]  /*0b60*/  @P1 LOP3.LUT R2, R2, R19, RZ, 0x3c, !PT ;  /* 0x0000001302021212 */ /* 0x008fc600078e3cff */
[----:B------:R-:W3:Y:S01]  /*0b70*/  @P3 LDG.E R19, desc[UR6][R6.64+0xe8] ;  /* 0x0000e80606133981 */ /* 0x000ee2000c1e1900 */
[----:B--2---:R-:W-:-:S03]  /*0b80*/  @P1 LOP3.LUT R3, R3, R20, RZ, 0x3c, !PT ;  /* 0x0000001403031212 */ /* 0x004fc600078e3cff */
[----:B------:R-:W2:Y:S01]  /*0b90*/  @P3 LDG.E R20, desc[UR6][R6.64+0xec] ;  /* 0x0000ec0606143981 */ /* 0x000ea2000c1e1900 */
[----:B------:R-:W-:Y:S02]  /*0ba0*/  @P2 LOP3.LUT R3, R3, R24, RZ, 0x3c, !PT ;  /* 0x0000001803032212 */ /* 0x000fe400078e3cff */
[----:B------:R-:W-:Y:S01]  /*0bb0*/  @P3 LOP3.LUT R4, R4, R17, RZ, 0x3c, !PT ;  /* 0x0000001104043212 */ /* 0x000fe200078e3cff */
[----:B------:R-:W2:Y:S01]  /*0bc0*/  @P4 LDG.E R24, desc[UR6][R6.64+0x100] ;  /* 0x0001000606184981 */ /* 0x000ea2000c1e1900 */
[----:B------:R-:W-:-:S03]  /*0bd0*/  @P2 LOP3.LUT R2, R2, R23, RZ, 0x3c, !PT ;  /* 0x0000001702022212 */ /* 0x000fc600078e3cff */
[----:B------:R-:W2:Y:S04]  /*0be0*/  @P5 LDG.E R17, desc[UR6][R6.64+0x108] ;  /* 0x0001080606115981 */ /* 0x000ea8000c1e1900 */
[----:B------:R-:W2:Y:S01]  /*0bf0*/  @P4 LDG.E R23, desc[UR6][R6.64+0xfc] ;  /* 0x0000fc0606174981 */ /* 0x000ea2000c1e1900 */
[----:B----4-:R-:W-:Y:S02]  /*0c00*/  @P4 LOP3.LUT R4, R4, R21, RZ, 0x3c, !PT ;  /* 0x0000001504044212 */ /* 0x010fe400078e3cff */
[----:B------:R-:W-:Y:S01]  /*0c10*/  @P4 LOP3.LUT R5, R5, R22, RZ, 0x3c, !PT ;  /* 0x0000001605054212 */ /* 0x000fe200078e3cff */
[----:B------:R-:W4:Y:S01]  /*0c20*/  @P6 LDG.E R21, desc[UR6][R6.64+0x11c] ;  /* 0x00011c0606156981 */ /* 0x000f22000c1e1900 */
[----:B------:R-:W-:-:S03]  /*0c30*/  @P0 LOP3.LUT R0, R0, R25, RZ, 0x3c, !PT ;  /* 0x0000001900000212 */ /* 0x000fc600078e3cff */
[----:B------:R-:W4:Y:S01]  /*0c40*/  @P6 LDG.E R22, desc[UR6][R6.64+0x120] ;  /* 0x0001200606166981 */ /* 0x000f22000c1e1900 */
[----:B------:R-:W-:-:S03]  /*0c50*/  @P5 LOP3.LUT R5, R5, R18, RZ, 0x3c, !PT ;  /* 0x0000001205055212 */ /* 0x000fc600078e3cff */
[----:B------:R-:W4:Y:S04]  /*0c60*/  @P0 LDG.E R18, desc[UR6][R6.64+0x134] ;  /* 0x0001340606120981 */ /* 0x000f28000c1e1900 */
[----:B------:R-:W4:Y:S01]  /*0c70*/  @P0 LDG.E R25, desc[UR6][R6.64+0x138] ;  /* 0x0001380606190981 */ /* 0x000f22000c1e1900 */
[----:B---3--:R-:W-:-:S03]  /*0c80*/  @P3 LOP3.LUT R2, R2, R19, RZ, 0x3c, !PT ;  /* 0x0000001302023212 */ /* 0x008fc600078e3cff */
[----:B------:R-:W3:Y:S01]  /*0c90*/  @P5 LDG.E R19, desc[UR6][R6.64+0x110] ;  /* 0x0001100606135981 */ /* 0x000ee2000c1e1900 */
[----:B--2---:R-:W-:-:S03]  /*0ca0*/  @P3 LOP3.LUT R3, R3, R20, RZ, 0x3c, !PT ;  /* 0x0000001403033212 */ /* 0x004fc600078e3cff */
[----:B------:R-:W2:Y:S01]  /*0cb0*/  @P5 LDG.E R20, desc[UR6][R6.64+0x114] ;  /* 0x0001140606145981 */ /* 0x000ea2000c1e1900 */
[----:B------:R-:W-:-:S03]  /*0cc0*/  @P4 LOP3.LUT R3, R3, R24, RZ, 0x3c, !PT ;  /* 0x0000001803034212 */ /* 0x000fc600078e3cff */
[----:B------:R-:W2:Y:S01]  /*0cd0*/  @P6 LDG.E R24, desc[UR6][R6.64+0x128] ;  /* 0x0001280606186981 */ /* 0x000ea2000c1e1900 */
[----:B------:R-:W-:-:S03]  /*0ce0*/  @P5 LOP3.LUT R4, R4, R17, RZ, 0x3c, !PT ;  /* 0x0000001104045212 */ /* 0x000fc600078e3cff */
[----:B------:R-:W2:Y:S01]  /*0cf0*/  @P6 LDG.E R17, desc[UR6][R6.64+0x124] ;  /* 0x0001240606116981 */ /* 0x000ea2000c1e1900 */
[----:B------:R-:W-:-:S03]  /*0d00*/  @P4 LOP3.LUT R2, R2, R23, RZ, 0x3c, !PT ;  /* 0x0000001702024212 */ /* 0x000fc600078e3cff */
[----:B------:R-:W2:Y:S01]  /*0d10*/  @P0 LDG.E R23, desc[UR6][R6.64+0x130] ;  /* 0x0001300606170981 */ /* 0x000ea2000c1e1900 */
[----:B------:R-:W-:-:S04]  /*0d20*/  UIADD3 UR4, UPT, UPT, UR4, 0x10, URZ ;  /* 0x0000001004047890 */ /* 0x000fc8000fffe0ff */
[----:B------:R-:W-:Y:S01]  /*0d30*/  UISETP.NE.AND UP0, UPT, UR4, 0x20, UPT ;  /* 0x000000200400788c */ /* 0x000fe2000bf05270 */
[----:B----4-:R-:W-:Y:S02]  /*0d40*/  @P6 LOP3.LUT R4, R4, R21, RZ, 0x3c, !PT ;  /* 0x0000001504046212 */ /* 0x010fe400078e3cff */
[----:B------:R-:W-:-:S04]  /*0d50*/  @P6 LOP3.LUT R5, R5, R22, RZ, 0x3c, !PT ;  /* 0x0000001605056212 */ /* 0x000fc800078e3cff */
[----:B------:R-:W-:Y:S02]  /*0d60*/  @P0 LOP3.LUT R5, R5, R18, RZ, 0x3c, !PT ;  /* 0x0000001205050212 */ /* 0x000fe400078e3cff */
[----:B---3--:R-:W-:Y:S02]  /*0d70*/  @P5 LOP3.LUT R2, R2, R19, RZ, 0x3c, !PT ;  /* 0x0000001302025212 */ /* 0x008fe400078e3cff */
[----:B--2---:R-:W-:-:S04]  /*0d80*/  @P5 LOP3.LUT R3, R3, R20, RZ, 0x3c, !PT ;  /* 0x0000001403035212 */ /* 0x004fc800078e3cff */
[----:B------:R-:W-:Y:S02]  /*0d90*/  @P6 LOP3.LUT R3, R3, R24, RZ, 0x3c, !PT ;  /* 0x0000001803036212 */ /* 0x000fe400078e3cff */
[----:B------:R-:W-:Y:S02]  /*0da0*/  @P6 LOP3.LUT R2, R2, R17, RZ, 0x3c, !PT ;  /* 0x0000001102026212 */ /* 0x000fe400078e3cff */
[----:B------:R-:W-:Y:S02]  /*0db0*/  @P0 LOP3.LUT R3, R3, R26, RZ, 0x3c, !PT ;  /* 0x0000001a03030212 */ /* 0x000fe400078e3cff */
[----:B------:R-:W-:Y:S02]  /*0dc0*/  @P0 LOP3.LUT R4, R4, R23, RZ, 0x3c, !PT ;  /* 0x0000001704040212 */ /* 0x000fe400078e3cff */
[----:B------:R-:W-:Y:S01]  /*0dd0*/  @P0 LOP3.LUT R2, R2, R25, RZ, 0x3c, !PT ;  /* 0x0000001902020212 */ /* 0x000fe200078e3cff */
[----:B------:R-:W-:Y:S06]  /*0de0*/  BRA.U UP0, `(.L_x_4) ;  /* 0xfffffff5004c7547 */ /* 0x000fec000b83ffff */
[----:B------:R-:W-:-:S05]  /*0df0*/  VIADD R16, R16, 0x1 ;  /* 0x0000000110107836 */ /* 0x000fca0000000000 */
[----:B------:R-:W-:-:S13]  /*0e00*/  ISETP.NE.AND P0, PT, R16, 0x5, PT ;  /* 0x000000051000780c */ /* 0x000fda0003f05270 */
[----:B------:R-:W-:Y:S05]  /*0e10*/  @P0 BRA `(.L_x_5) ;  /* 0xfffffff400300947 */ /* 0x000fea000383ffff */
[----:B------:R-:W-:Y:S01]  /*0e20*/  LOP3.LUT R6, R11, 0x3, RZ, 0xc0, !PT ;  /* 0x000000030b067812 */ /* 0x000fe200078ec0ff */
[----:B------:R0:W-:Y:S03]  /*0e30*/  STL [R1+0x4], R0 ;  /* 0x0000040001007387 */ /* 0x0001e60000100800 */
[----:B------:R-:W-:Y:S01]  /*0e40*/  ISETP.NE.U32.AND P0, PT, R6, 0x1, PT ;  /* 0x000000010600780c */ /* 0x000fe20003f05070 */
[----:B------:R0:W-:Y:S03]  /*0e50*/  STL.64 [R1+0x8], R4 ;  /* 0x0000080401007387 */ /* 0x0001e60000100a00 */
[----:B------:R-:W-:Y:S01]  /*0e60*/  ISETP.NE.AND.EX P0, PT, RZ, RZ, PT, P0 ;  /* 0x000000ffff00720c */ /* 0x000fe20003f05300 */
[----:B------:R0:W-:-:S12]  /*0e70*/  STL.64 [R1+0x10], R2 ;  /* 0x0000100201007387 */ /* 0x0001d80000100a00 */
[----:B0-----:R-:W-:Y:S05]  /*0e80*/  @!P0 BRA `(.L_x_3) ;  /* 0x0000001800088947 */ /* 0x001fea0003800000 */
[----:B------:R-:W-:Y:S01]  /*0e90*/  UMOV UR4, URZ ;  /* 0x000000ff00047c82 */ /* 0x000fe20008000000 */
[----:B------:R-:W-:Y:S01]  /*0ea0*/  UMOV UR5, URZ ;  /* 0x000000ff00057c82 */ /* 0x000fe20008000000 */
[----:B------:R-:W-:Y:S02]  /*0eb0*/  IMAD.MOV.U32 R0, RZ, RZ, RZ ;  /* 0x000000ffff007224 */ /* 0x000fe400078e00ff */
[----:B------:R-:W-:Y:S02]  /*0ec0*/  IMAD.MOV.U32 R16, RZ, RZ, RZ ;  /* 0x000000ffff107224 */ /* 0x000fe400078e00ff */
[----:B------:R-:W-:Y:S02]  /*0ed0*/  IMAD.U32 R3, RZ, RZ, UR4 ;  /* 0x00000004ff037e24 */ /* 0x000fe4000f8e00ff */
[----:B------:R-:W-:Y:S02]  /*0ee0*/  IMAD.U32 R2, RZ, RZ, UR5 ;  /* 0x00000005ff027e24 */ /* 0x000fe4000f8e00ff */
[----:B------:R-:W-:-:S02]  /*0ef0*/  IMAD.U32 R5, RZ, RZ, UR4 ;  /* 0x00000004ff057e24 */ /* 0x000fc4000f8e00ff */
[----:B------:R-:W-:-:S07]  /*0f00*/  IMAD.U32 R4, RZ, RZ, UR5 ;  /* 0x00000005ff047e24 */ /* 0x000fce000f8e00ff */
.L_x_7:
[----:B------:R-:W-:-:S06]  /*0f10*/  IMAD R13, R16, 0x4, R1 ;  /* 0x00000004100d7824 */ /* 0x000fcc00078e0201 */
[----:B------:R-:W5:Y:S01]  /*0f20*/  LDL R13, [R13+0x4] ;  /* 0x000004000d0d7983 */ /* 0x000f620000100800 */
[----:B------:R-:W-:Y:S01]  /*0f30*/  IMAD.SHL.U32 R15, R16, 0x20, RZ ;  /* 0x00000020100f7824 */ /* 0x000fe200078e00ff */
[----:B------:R-:W-:-:S06]  /*0f40*/  UMOV UR4, URZ ;  /* 0x000000ff00047c82 */ /* 0x000fcc0008000000 */
.L_x_6:
        /* <DEDUP_REMOVED lines=182> */
[----:B0-----:R-:W-:Y:S05]  /*1ab0*/  @P0 BRA `(.L_x_3) ;  /* 0x0000000800fc0947 */ /* 0x001fea0003800000 */
        /* <DEDUP_REMOVED lines=8> */
.L_x_9:
[----:B------:R-:W-:-:S06]  /*1b40*/  IMAD R13, R16, 0x4, R1 ;  /* 0x00000004100d7824 */ /* 0x000fcc00078e0201 */
[----:B------:R-:W5:Y:S01]  /*1b50*/  LDL R13, [R13+0x4] ;  /* 0x000004000d0d7983 */ /* 0x000f620000100800 */
[----:B------:R-:W-:Y:S01]  /*1b60*/  IMAD.SHL.U32 R15, R16, 0x20, RZ ;  /* 0x00000020100f7824 */ /* 0x000fe200078e00ff */
[----:B------:R-:W-:-:S06]  /*1b70*/  UMOV UR4, URZ ;  /* 0x000000ff00047c82 */ /* 0x000fcc0008000000 */
.L_x_8:
        /* <DEDUP_REMOVED lines=176> */
[----:B------:R0:W-:Y:S04]  /*2680*/  STL [R1+0x4], R0 ;  /* 0x0000040001007387 */ /* 0x0001e80000100800 */
[----:B------:R0:W-:Y:S04]  /*2690*/  STL.64 [R1+0x8], R4 ;  /* 0x0000080401007387 */ /* 0x0001e80000100a00 */
[----:B------:R0:W-:Y:S02]  /*26a0*/  STL.64 [R1+0x10], R2 ;  /* 0x0000100201007387 */ /* 0x0001e40000100a00 */
.L_x_3:
[----:B------:R-:W-:Y:S05]  /*26b0*/  BSYNC.RECONVERGENT B1 ;  /* 0x0000000000017941 */ /* 0x000fea0003800200 */
.L_x_2:
[C---:B------:R-:W-:Y:S01]  /*26c0*/  ISETP.GT.U32.AND P0, PT, R11.reuse, 0x3, PT ;  /* 0x000000030b00780c */ /* 0x040fe20003f04070 */
[----:B------:R-:W-:Y:S01]  /*26d0*/  VIADD R10, R10, 0x1 ;  /* 0x000000010a0a7836 */ /* 0x000fe20000000000 */
[--C-:B------:R-:W-:Y:S02]  /*26e0*/  SHF.R.U64 R11, R11, 0x2, R14.reuse ;  /* 0x000000020b0b7819 */ /* 0x100fe4000000120e */
[----:B------:R-:W-:Y:S02]  /*26f0*/  ISETP.GT.U32.AND.EX P0, PT, R14, RZ, PT, P0 ;  /* 0x000000ff0e00720c */ /* 0x000fe40003f04100 */
[----:B------:R-:W-:-:S11]  /*2700*/  SHF.R.U32.HI R14, RZ, 0x2, R14 ;  /* 0x00000002ff0e7819 */ /* 0x000fd6000001160e */
[----:B------:R-:W-:Y:S05]  /*2710*/  @P0 BRA `(.L_x_10) ;  /* 0xffffffd800c40947 */ /* 0x000fea000383ffff */
.L_x_1:
[----:B------:R-:W-:Y:S05]  /*2720*/  BSYNC.RECONVERGENT B0 ;  /* 0x0000000000007941 */ /* 0x000fea0003800200 */
.L_x_0:
[----:B------:R-:W1:Y:S02]  /*2730*/  LDCU UR4, c[0x0][0x3a0] ;  /* 0x00007400ff0477ac */ /* 0x000e640008000800 */
[----:B-1----:R-:W-:Y:S01]  /*2740*/  I2FP.F32.S32 R11, UR4 ;  /* 0x00000004000b7c45 */ /* 0x002fe20008201400 */
[----:B------:R-:W1:Y:S03]  /*2750*/  LDCU UR4, c[0x0][0x39c] ;  /* 0x00007380ff0477ac */ /* 0x000e660008000800 */
[----:B------:R-:W2:Y:S01]  /*2760*/  MUFU.RCP R6, R11 ;  /* 0x0000000b00067308 */ /* 0x000ea20000001000 */
[----:B-1----:R-:W-:Y:S02]  /*2770*/  IMAD.U32 R10, RZ, RZ, UR4 ;  /* 0x00000004ff0a7e24 */ /* 0x002fe4000f8e00ff */
[----:B--2---:R-:W-:-:S05]  /*2780*/  FFMA R7, -R11, R6, 1 ;  /* 0x3f8000000b077423 */ /* 0x004fca0000000106 */
[----:B------:R-:W1:Y:S01]  /*2790*/  FCHK P0, R10, R11 ;  /* 0x0000000b0a007302 */ /* 0x000e620000000000 */
[----:B------:R-:W-:-:S04]  /*27a0*/  FFMA R6, R6, R7, R6 ;  /* 0x0000000706067223 */ /* 0x000fc80000000006 */
[----:B------:R-:W-:-:S04]  /*27b0*/  FFMA R7, R6, UR4, RZ ;  /* 0x0000000406077c23 */ /* 0x000fc800080000ff */
[----:B------:R-:W-:-:S04]  /*27c0*/  FFMA R8, -R11, R7, UR4 ;  /* 0x000000040b087e23 */ /* 0x000fc80008000107 */
[----:B------:R-:W-:Y:S01]  /*27d0*/  FFMA R6, R6, R8, R7 ;  /* 0x0000000806067223 */ /* 0x000fe20000000007 */
[----:B-1----:R-:W-:Y:S06]  /*27e0*/  @!P0 BRA `(.L_x_11) ;  /* 0x0000000000088947 */ /* 0x002fec0003800000 */
[----:B------:R-:W-:-:S07]  /*27f0*/  MOV R8, 0x2810 ;  /* 0x0000281000087802 */ /* 0x000fce0000000f00 */
[----:B0-----:R-:W-:Y:S05]  /*2800*/  CALL.REL.NOINC `($__internal_1_$__cuda_sm3x_div_rn_noftz_f32_slowpath) ;  /* 0x0000001400b07944 */ /* 0x001fea0003c00000 */
.L_x_11:
[----:B------:R-:W1:Y:S08]  /*2810*/  LDC R9, c[0x0][0x3a0] ;  /* 0x0000e800ff097b82 */ /* 0x000e700000000800 */
[----:B------:R-:W2:Y:S08]  /*2820*/  LDC.64 R10, c[0x0][0x388] ;  /* 0x0000e200ff0a7b82 */ /* 0x000eb00000000a00 */
[----:B------:R-:W3:Y:S08]  /*2830*/  LDC.64 R14, c[0x0][0x380] ;  /* 0x0000e000ff0e7b82 */ /* 0x000ef00000000a00 */
[----:B------:R-:W4:Y:S01]  /*2840*/  LDC R7, c[0x0][0x390] ;  /* 0x0000e400ff077b82 */ /* 0x000f220000000800 */
[----:B-1----:R-:W-:Y:S01]  /*2850*/  ISETP.GE.AND P0, PT, R9, 0x2, PT ;  /* 0x000000020900780c */ /* 0x002fe20003f06270 */
[----:B------:R-:W-:-:S04]  /*2860*/  IMAD R8, R12, R9, RZ ;  /* 0x000000090c087224 */ /* 0x000fc800078e02ff */
[----:B--2---:R-:W-:-:S05]  /*2870*/  IMAD.WIDE R10, R8, 0x4, R10 ;  /* 0x00000004080a7825 */ /* 0x004fca00078e020a */
[----:B------:R1:W-:Y:S01]  /*2880*/  STG.E desc[UR6][R10.64], RZ ;  /* 0x000000ff0a007986 */ /* 0x0003e2000c101906 */
[----:B---3--:R-:W-:-:S05]  /*2890*/  IMAD.WIDE R12, R8, 0x4, R14 ;  /* 0x00000004080c7825 */ /* 0x008fca00078e020e */
[----:B----4-:R1:W-:Y:S01]  /*28a0*/  STG.E desc[UR6][R12.64], R7 ;  /* 0x000000070c007986 */ /* 0x0103e2000c101906 */
[----:B------:R-:W-:Y:S05]  /*28b0*/  @!P0 EXIT ;  /* 0x000000000000894d */ /* 0x000fea0003800000 */
[----:B-1----:R-:W-:Y:S01]  /*28c0*/  VIADD R7, R6, 0xf3000000 ;  /* 0xf300000006077836 */ /* 0x002fe20000000000 */
[----:B------:R1:W2:Y:S04]  /*28d0*/  MUFU.RSQ R9, R6 ;  /* 0x0000000600097308 */ /* 0x0002a80000001400 */
[----:B------:R-:W-:-:S13]  /*28e0*/  ISETP.GT.U32.AND P0, PT, R7, 0x727fffff, PT ;  /* 0x727fffff0700780c */ /* 0x000fda0003f04070 */
[----:B-12---:R-:W-:Y:S05]  /*28f0*/  @!P0 BRA `(.L_x_12) ;  /* 0x0000000000188947 */ /* 0x006fea0003800000 */
[----:B------:R-:W-:Y:S01]  /*2900*/  BSSY.RECONVERGENT B0, `(.L_x_13) ;  /* 0x0000003000007945 */ /* 0x000fe20003800200 */
[----:B------:R-:W-:-:S07]  /*2910*/  MOV R12, 0x2930 ;  /* 0x00002930000c7802 */ /* 0x000fce0000000f00 */
[----:B0-----:R-:W-:Y:S05]  /*2920*/  CALL.REL.NOINC `($__internal_0_$__cuda_sm20_sqrt_rn_f32_slowpath) ;  /* 0x0000001400147944 */ /* 0x001fea0003c00000 */
[----:B------:R-:W-:Y:S05]  /*2930*/  BSYNC.RECONVERGENT B0 ;  /* 0x0000000000007941 */ /* 0x000fea0003800200 */
.L_x_13:
[----:B------:R-:W-:Y:S01]  /*2940*/  IMAD.MOV.U32 R7, RZ, RZ, R15 ;  /* 0x000000ffff077224 */ /* 0x000fe200078e000f */
[----:B------:R-:W-:Y:S06]  /*2950*/  BRA `(.L_x_14) ;  /* 0x0000000000107947 */ /* 0x000fec0003800000 */
.L_x_12:
[C---:B------:R-:W-:Y:S01]  /*2960*/  FMUL.FTZ R7, R9.reuse, R6 ;  /* 0x0000000609077220 */ /* 0x040fe20000410000 */
[----:B------:R-:W-:-:S03]  /*2970*/  FMUL.FTZ R9, R9, 0.5 ;  /* 0x3f00000009097820 */ /* 0x000fc60000410000 */
[----:B------:R-:W-:-:S04]  /*2980*/  FFMA R10, -R7, R7, R6 ;  /* 0x00000007070a7223 */ /* 0x000fc80000000106 */
[----:B------:R-:W-:-:S07]  /*2990*/  FFMA R7, R10, R9, R7 ;  /* 0x000000090a077223 */ /* 0x000fce0000000007 */
.L_x_14:
[----:B------:R-:W1:Y:S02]  /*29a0*/  LDC R9, c[0x0][0x398] ;  /* 0x0000e600ff097b82 */ /* 0x000e640000000800 */
[----:B-1----:R-:W-:-:S13]  /*29b0*/  FSETP.NEU.AND P0, PT, R9, 1, PT ;  /* 0x3f8000000900780b */ /* 0x002fda0003f0d000 */
[----:B------:R-:W-:Y:S05]  /*29c0*/  @!P0 BRA `(.L_x_15) ;  /* 0x0000000800f88947 */ /* 0x000fea0003800000 */
[C---:B------:R-:W-:Y:S01]  /*29d0*/  FMUL R10, |R9|.reuse, 16777216 ;  /* 0x4b800000090a7820 */ /* 0x040fe20000400200 */
[C---:B------:R-:W-:Y:S01]  /*29e0*/  FSETP.GEU.AND P0, PT, |R9|.reuse, 1.175494350822287508e-38, PT ;  /* 0x008000000900780b */ /* 0x040fe20003f0e200 */
[----:B------:R-:W-:Y:S01]  /*29f0*/  IMAD.MOV.U32 R17, RZ, RZ, 0x3a2c32e4 ;  /* 0x3a2c32e4ff117424 */ /* 0x000fe200078e00ff */
[----:B------:R-:W-:Y:S01]  /*2a00*/  FSETP.NEU.AND P2, PT, R9, RZ, PT ;  /* 0x000000ff0900720b */ /* 0x000fe20003f4d000 */
[----:B------:R-:W1:Y:S01]  /*2a10*/  LDCU.128 UR8, c[0x0][0x380] ;  /* 0x00007000ff0877ac */ /* 0x000e620008000c00 */
[----:B------:R-:W-:Y:S01]  /*2a20*/  FSEL R10, R10, |R9|, !P0 ;  /* 0x400000090a0a7208 */ /* 0x000fe20004000000 */
[----:B------:R-:W-:Y:S01]  /*2a30*/  IMAD.MOV.U32 R19, RZ, RZ, -0x645efb8 ;  /* 0xf9ba1048ff137424 */ /* 0x000fe200078e00ff */
[----:B------:R-:W-:Y:S01]  /*2a40*/  FSEL R12, RZ, -24, P0 ;  /* 0xc1c00000ff0c7808 */ /* 0x000fe20000000000 */
[----:B------:R-:W2:Y:S02]  /*2a50*/  LDCU UR5, c[0x0][0x3a0] ;  /* 0x00007400ff0577ac */ /* 0x000ea40008000800 */
[----:B------:R-:W-:Y:S01]  /*2a60*/  VIADD R11, R10, 0xc0cafb0d ;  /* 0xc0cafb0d0a0b7836 */ /* 0x000fe20000000000 */
[----:B------:R-:W3:Y:S04]  /*2a70*/  LDCU UR12, c[0x0][0x398] ;  /* 0x00007300ff0c77ac */ /* 0x000ee80008000800 */
[----:B------:R-:W-:Y:S01]  /*2a80*/  LOP3.LUT R11, R11, 0xff800000, RZ, 0xc0, !PT ;  /* 0xff8000000b0b7812 */ /* 0x000fe200078ec0ff */
[----:B------:R-:W-:-:S04]  /*2a90*/  UMOV UR4, URZ ;  /* 0x000000ff00047c82 */ /* 0x000fc80008000000 */
[----:B------:R-:W-:Y:S01]  /*2aa0*/  IMAD.IADD R10, R10, 0x1, -R11 ;  /* 0x000000010a0a7824 */ /* 0x000fe200078e0a0b */
[----:B------:R-:W-:-:S03]  /*2ab0*/  I2FP.F32.S32 R11, R11 ;  /* 0x0000000b000b7245 */ /* 0x000fc60000201400 */
[C---:B------:R-:W-:Y:S01]  /*2ac0*/  FADD R14, R10.reuse, 1 ;  /* 0x3f8000000a0e7421 */ /* 0x040fe20000000000 */
[----:B------:R-:W-:Y:S01]  /*2ad0*/  FADD R15, R10, -1 ;  /* 0xbf8000000a0f7421 */ /* 0x000fe20000000000 */
[----:B--2---:R-:W-:-:S03]  /*2ae0*/  UIADD3 UR5, UPT, UPT, -UR5, URZ, URZ ;  /* 0x000000ff05057290 */ /* 0x004fc6000fffe1ff */
[----:B------:R-:W-:Y:S01]  /*2af0*/  FADD R13, R15, R15 ;  /* 0x0000000f0f0d7221 */ /* 0x000fe20000000000 */
[----:B------:R-:W2:Y:S03]  /*2b00*/  MUFU.RCP R14, R14 ;  /* 0x0000000e000e7308 */ /* 0x000ea60000001000 */
[----:B--2---:R-:W-:Y:S01]  /*2b10*/  FMUL R10, R14, R13 ;  /* 0x0000000d0e0a7220 */ /* 0x004fe20000400000 */
[----:B------:R-:W-:-:S03]  /*2b20*/  FFMA R13, R11, 1.1920928955078125e-07, R12 ;  /* 0x340000000b0d7823 */ /* 0x000fc6000000000c */
[----:B------:R-:W-:Y:S01]  /*2b30*/  FADD R16, R15, -R10 ;  /* 0x8000000a0f107221 */ /* 0x000fe20000000000 */
[CC--:B------:R-:W-:Y:S01]  /*2b40*/  FMUL R12, R10.reuse, R10.reuse ;  /* 0x0000000a0a0c7220 */ /* 0x0c0fe20000400000 */
[----:B------:R-:W-:Y:S02]  /*2b50*/  FFMA R11, R10, 1.4426950216293334961, R13 ;  /* 0x3fb8aa3b0a0b7823 */ /* 0x000fe4000000000d */
[----:B------:R-:W-:Y:S01]  /*2b60*/  FADD R16, R16, R16 ;  /* 0x0000001010107221 */ /* 0x000fe20000000000 */
[C---:B------:R-:W-:Y:S01]  /*2b70*/  FFMA R17, R12.reuse, R17, 0.0032181653659790754318 ;  /* 0x3b52e7db0c117423 */ /* 0x040fe20000000011 */
[----:B------:R-:W-:Y:S02]  /*2b80*/  FADD R13, R13, -R11 ;  /* 0x8000000b0d0d7221 */ /* 0x000fe40000000000 */
[----:B------:R-:W-:Y:S01]  /*2b90*/  FFMA R15, R15, -R10, R16 ;  /* 0x8000000a0f0f7223 */ /* 0x000fe20000000010 */
[----:B------:R-:W-:Y:S01]  /*2ba0*/  FFMA R17, R12, R17, 0.018033718690276145935 ;  /* 0x3c93bb730c117423 */ /* 0x000fe20000000011 */
[----:B------:R-:W-:-:S02]  /*2bb0*/  FFMA R16, R10, 1.4426950216293334961, R13 ;  /* 0x3fb8aa3b0a107823 */ /* 0x000fc4000000000d */
[----:B------:R-:W-:Y:S01]  /*2bc0*/  FMUL R15, R14, R15 ;  /* 0x0000000f0e0f7220 */ /* 0x000fe20000400000 */
[----:B------:R-:W-:-:S03]  /*2bd0*/  FFMA R17, R12, R17, 0.12022458761930465698 ;  /* 0x3df6384f0c117423 */ /* 0x000fc60000000011 */
[----:B------:R-:W-:Y:S01]  /*2be0*/  FFMA R13, R15, 1.4426950216293334961, R16 ;  /* 0x3fb8aa3b0f0d7823 */ /* 0x000fe20000000010 */
[----:B------:R-:W-:-:S03]  /*2bf0*/  FMUL R17, R12, R17 ;  /* 0x000000110c117220 */ /* 0x000fc60000400000 */
[----:B------:R-:W-:Y:S01]  /*2c00*/  FFMA R14, R10, 1.9251366722983220825e-08, R13 ;  /* 0x32a55e340a0e7823 */ /* 0x000fe2000000000d */
[----:B------:R-:W-:-:S04]  /*2c10*/  FMUL R12, R17, 3 ;  /* 0x40400000110c7820 */ /* 0x000fc80000400000 */
[----:B------:R-:W-:Y:S01]  /*2c20*/  FFMA R12, R15, R12, R14 ;  /* 0x0000000c0f0c7223 */ /* 0x000fe2000000000e */
[----:B------:R-:W-:-:S03]  /*2c30*/  IMAD.MOV.U32 R14, RZ, RZ, 0x391fcb8e ;  /* 0x391fcb8eff0e7424 */ /* 0x000fc600078e00ff */
[----:B------:R-:W-:Y:S02]  /*2c40*/  FFMA R12, R10, R17, R12 ;  /* 0x000000110a0c7223 */ /* 0x000fe4000000000c */
[----:B------:R-:W2:Y:S02]  /*2c50*/  LDC R17, c[0x0][0x394] ;  /* 0x0000e500ff117b82 */ /* 0x000ea40000000800 */
[----:B------:R-:W-:-:S04]  /*2c60*/  FADD R13, R11, R12 ;  /* 0x0000000c0b0d7221 */ /* 0x000fc80000000000 */
[----:B------:R-:W-:Y:S01]  /*2c70*/  FMUL R10, R13, 2 ;  /* 0x400000000d0a7820 */ /* 0x000fe20000400000 */
[----:B------:R-:W-:-:S03]  /*2c80*/  FADD R11, -R11, R13 ;  /* 0x0000000d0b0b7221 */ /* 0x000fc60000000100 */
[----:B------:R-:W4:Y:S01]  /*2c90*/  FRND R15, R10 ;  /* 0x0000000a000f7307 */ /* 0x000f220000201000 */
[----:B------:R-:W-:Y:S01]  /*2ca0*/  FADD R12, R12, -R11 ;  /* 0x8000000b0c0c7221 */ /* 0x000fe20000000000 */
[----:B------:R-:W-:Y:S01]  /*2cb0*/  FFMA R13, R13, 2, -R10 ;  /* 0x400000000d0d7823 */ /* 0x000fe2000000080a */
[----:B------:R-:W-:-:S03]  /*2cc0*/  FSETP.GT.AND P1, PT, |R10|, 152, PT ;  /* 0x431800000a00780b */ /* 0x000fc60003f24200 */
[----:B------:R-:W-:Y:S02]  /*2cd0*/  FFMA R12, R12, 2, R13 ;  /* 0x400000000c0c7823 */ /* 0x000fe4000000000d */
[----:B------:R5:W0:Y:S01]  /*2ce0*/  F2I.NTZ R13, R10 ;  /* 0x0000000a000d7305 */ /* 0x000a220000203100 */
[----:B----4-:R-:W-:Y:S01]  /*2cf0*/  FADD R11, R10, -R15 ;  /* 0x8000000f0a0b7221 */ /* 0x010fe20000000000 */
[----:B------:R-:W-:-:S03]  /*2d00*/  FSETP.GT.AND P0, PT, R15, RZ, PT ;  /* 0x000000ff0f00720b */ /* 0x000fc60003f04000 */
[----:B------:R-:W-:-:S04]  /*2d10*/  FADD R11, R11, R12 ;  /* 0x0000000c0b0b7221 */ /* 0x000fc80000000000 */
[----:B------:R-:W-:-:S04]  /*2d20*/  FFMA R12, R11, R14, 0.0013391353422775864601 ;  /* 0x3aaf85ed0b0c7423 */ /* 0x000fc8000000000e */
[----:B------:R-:W-:-:S04]  /*2d30*/  FFMA R12, R11, R12, 0.0096188392490148544312 ;  /* 0x3c1d98560b0c7423 */ /* 0x000fc8000000000c */
[----:B------:R-:W-:-:S04]  /*2d40*/  FFMA R12, R11, R12, 0.055503588169813156128 ;  /* 0x3d6357bb0b0c7423 */ /* 0x000fc8000000000c */
[C---:B------:R-:W-:Y:S01]  /*2d50*/  FFMA R14, R11.reuse, R12, 0.24022644758224487305 ;  /* 0x3e75fdec0b0e7423 */ /* 0x040fe2000000000c */
[----:B------:R-:W-:Y:S02]  /*2d60*/  SEL R12, RZ, 0x83000000, P0 ;  /* 0x83000000ff0c7807 */ /* 0x000fe40000000000 */
[----:B------:R-:W-:Y:S01]  /*2d70*/  FSETP.GEU.AND P0, PT, R10, RZ, PT ;  /* 0x000000ff0a00720b */ /* 0x000fe20003f0e000 */
[----:B------:R-:W-:Y:S01]  /*2d80*/  FFMA R16, R11, R14, 0.69314718246459960938 ;  /* 0x3f3172180b107423 */ /* 0x000fe2000000000e */
[----:B-----5:R-:W-:Y:S01]  /*2d90*/  FADD R10, R9, R9 ;  /* 0x00000009090a7221 */ /* 0x020fe20000000000 */
[----:B------:R-:W-:Y:S01]  /*2da0*/  VIADD R14, R12, 0x7f000000 ;  /* 0x7f0000000c0e7836 */ /* 0x000fe20000000000 */
[----:B------:R-:W-:Y:S01]  /*2db0*/  FSEL R15, RZ, +INF , !P0 ;  /* 0x7f800000ff0f7808 */ /* 0x000fe20004000000 */
[----:B------:R-:W-:Y:S01]  /*2dc0*/  FFMA R11, R11, R16, 1 ;  /* 0x3f8000000b0b7423 */ /* 0x000fe20000000010 */
[----:B------:R-:W-:Y:S01]  /*2dd0*/  FSETP.NAN.AND P0, PT, |R9|, |R9|, PT ;  /* 0x400000090900720b */ /* 0x000fe20003f08200 */
[----:B0-----:R-:W-:Y:S01]  /*2de0*/  IMAD R13, R13, 0x800000, -R12 ;  /* 0x008000000d0d7824 */ /* 0x001fe200078e0a0c */
[----:B------:R-:W-:Y:S01]  /*2df0*/  LOP3.LUT R12, R10, 0x7fffffff, RZ, 0xc0, !PT ;  /* 0x7fffffff0a0c7812 */ /* 0x000fe200078ec0ff */
[----:B------:R-:W-:Y:S01]  /*2e00*/  FMUL R14, R14, R11 ;  /* 0x0000000b0e0e7220 */ /* 0x000fe20000400000 */
[----:B------:R-:W-:-:S02]  /*2e10*/  IMAD.MOV.U32 R10, RZ, RZ, 0x4 ;  /* 0x00000004ff0a7424 */ /* 0x000fc400078e00ff */
[----:B------:R-:W-:Y:S02]  /*2e20*/  IMAD.MOV.U32 R11, RZ, RZ, 0x0 ;  /* 0x00000000ff0b7424 */ /* 0x000fe400078e00ff */
[----:B------:R-:W-:Y:S01]  /*2e30*/  @!P1 FMUL R15, R13, R14 ;  /* 0x0000000e0d0f9220 */ /* 0x000fe20000400000 */
[----:B------:R-:W-:Y:S01]  /*2e40*/  FSETP.NEU.AND P1, PT, |R9|, +INF , PT ;  /* 0x7f8000000900780b */ /* 0x000fe20003f2d200 */
[----:B------:R-:W-:-:S03]  /*2e50*/  IMAD.WIDE R10, R8, 0x4, R10 ;  /* 0x00000004080a7825 */ /* 0x000fc600078e020a */
[----:B------:R-:W-:Y:S01]  /*2e60*/  @P2 FSEL R12, R12, R15, !P1 ;  /* 0x0000000f0c0c2208 */ /* 0x000fe20004800000 */
[----:B------:R-:W-:Y:S01]  /*2e70*/  @P0 FADD R12, R9, 2 ;  /* 0x40000000090c0421 */ /* 0x000fe20000000000 */
[----:B-1----:R-:W-:-:S03]  /*2e80*/  IADD3 R13, P0, PT, R10, UR8, RZ ;  /* 0x000000080a0d7c10 */ /* 0x002fc6000ff1e0ff */
[----:B--2---:R-:W-:Y:S01]  /*2e90*/  FFMA R9, R12, -0.5, R17 ;  /* 0xbf0000000c097823 */ /* 0x004fe20000000011 */
[----:B------:R-:W-:Y:S02]  /*2ea0*/  IADD3 R10, P1, PT, R10, UR10, RZ ;  /* 0x0000000a0a0a7c10 */ /* 0x000fe4000ff3e0ff */
[----:B------:R-:W-:Y:S01]  /*2eb0*/  IADD3.X R12, PT, PT, R11, UR9, RZ, P0, !PT ;  /* 0x000000090b0c7c10 */ /* 0x000fe200087fe4ff */
[----:B------:R-:W-:Y:S01]  /*2ec0*/  FMUL R20, R9, R6 ;  /* 0x0000000609147220 */ /* 0x000fe20000400000 */
[----:B------:R-:W-:Y:S01]  /*2ed0*/  IADD3.X R11, PT, PT, R11, UR11, RZ, P1, !PT ;  /* 0x0000000b0b0b7c10 */ /* 0x000fe20008ffe4ff */
[----:B---3--:R-:W-:-:S08]  /*2ee0*/  IMAD.MOV.U32 R6, RZ, RZ, RZ ;  /* 0x000000ffff067224 */ /* 0x008fd000078e00ff */
.L_x_21:
[----:B------:R-:W-:Y:S01]  /*2ef0*/  UISETP.NE.AND UP0, UPT, UR4, 0x1, UPT ;  /* 0x000000010400788c */ /* 0x000fe2000bf05270 */
[----:B0-----:R-:W-:Y:S02]  /*2f00*/  IMAD.MOV.U32 R9, RZ, RZ, R12 ;  /* 0x000000ffff097224 */ /* 0x001fe400078e000c */
[----:B------:R-:W-:Y:S01]  /*2f10*/  IMAD.MOV.U32 R8, RZ, RZ, R13 ;  /* 0x000000ffff087224 */ /* 0x000fe200078e000d */
[----:B------:R-:W-:Y:S01]  /*2f20*/  UMOV UR4, URZ ;  /* 0x000000ff00047c82 */ /* 0x000fe20008000000 */
[----:B------:R-:W-:-:S04]  /*2f30*/  IMAD.MOV.U32 R12, RZ, RZ, R6 ;  /* 0x000000ffff0c7224 */ /* 0x000fc800078e0006 */
[----:B------:R-:W-:Y:S05]  /*2f40*/  BRA.U !UP0, `(.L_x_16) ;  /* 0x0000000508307547 */ /* 0x000fea000b800000 */
[----:B------:R-:W-:Y:S01]  /*2f50*/  SHF.R.U32.HI R13, RZ, 0x2, R0 ;  /* 0x00000002ff0d7819 */ /* 0x000fe20000011600 */
[----:B------:R-:W-:Y:S01]  /*2f60*/  IMAD.MOV.U32 R15, RZ, RZ, 0x3e055027 ;  /* 0x3e055027ff0f7424 */ /* 0x000fe200078e00ff */
[----:B------:R-:W-:Y:S01]  /*2f70*/  BSSY.RECONVERGENT B0, `(.L_x_17) ;  /* 0x000003d000007945 */ /* 0x000fe20003800200 */
[----:B------:R-:W-:Y:S01]  /*2f80*/  IMAD.MOV.U32 R17, RZ, RZ, 0x7f800000 ;  /* 0x7f800000ff117424 */ /* 0x000fe200078e00ff */
[----:B------:R-:W-:Y:S01]  /*2f90*/  LOP3.LUT R13, R13, R0, RZ, 0x3c, !PT ;  /* 0x000000000d0d7212 */ /* 0x000fe200078e3cff */
[----:B------:R-:W-:-:S04]  /*2fa0*/  IMAD.SHL.U32 R0, R3, 0x10, RZ ;  /* 0x0000001003007824 */ /* 0x000fc800078e00ff */
[----:B------:R-:W-:-:S05]  /*2fb0*/  IMAD.SHL.U32 R6, R13, 0x2, RZ ;  /* 0x000000020d067824 */ /* 0x000fca00078e00ff */
[----:B------:R-:W-:Y:S01]  /*2fc0*/  LOP3.LUT R0, R13, R6, R0, 0x96, !PT ;  /* 0x000000060d007212 */ /* 0x000fe200078e9600 */
[----:B------:R-:W-:-:S03]  /*2fd0*/  IMAD.MOV.U32 R13, RZ, RZ, 0x2f800000 ;  /* 0x2f800000ff0d7424 */ /* 0x000fc600078e00ff */
[----:B------:R-:W-:-:S04]  /*2fe0*/  LOP3.LUT R22, R0, R3, RZ, 0x3c, !PT ;  /* 0x0000000300167212 */ /* 0x000fc800078e3cff */
[C---:B------:R-:W-:Y:S01]  /*2ff0*/  IADD3 R0, PT, PT, R19.reuse, 0x587c5, R22 ;  /* 0x000587c513007810 */ /* 0x040fe20007ffe016 */
[----:B------:R-:W-:-:S03]  /*3000*/  VIADD R19, R19, 0xb0f8a ;  /* 0x000b0f8a13137836 */ /* 0x000fc60000000000 */
[----:B------:R-:W-:-:S05]  /*3010*/  I2FP.F32.U32 R0, R0 ;  /* 0x0000000000007245 */ /* 0x000fca0000201000 */
[----:B------:R-:W-:-:S05]  /*3020*/  FFMA R0, R0, R13, 1.1641532182693481445e-10 ;  /* 0x2f00000000007423 */ /* 0x000fca000000000d */
[----:B------:R-:W-:-:S13]  /*3030*/  FSETP.GEU.AND P0, PT, R0, 1.175494350822287508e-38, PT ;  /* 0x008000000000780b */ /* 0x000fda0003f0e000 */
[----:B------:R-:W-:-:S04]  /*3040*/  @!P0 FMUL R0, R0, 8388608 ;  /* 0x4b00000000008820 */ /* 0x000fc80000400000 */
[----:B------:R-:W-:-:S05]  /*3050*/  VIADD R6, R0, 0xc0d55555 ;  /* 0xc0d5555500067836 */ /* 0x000fca0000000000 */
[----:B------:R-:W-:-:S05]  /*3060*/  LOP3.LUT R13, R6, 0xff800000, RZ, 0xc0, !PT ;  /* 0xff800000060d7812 */ /* 0x000fca00078ec0ff */
[----:B------:R-:W-:Y:S01]  /*3070*/  IMAD.IADD R6, R0, 0x1, -R13 ;  /* 0x0000000100067824 */ /* 0x000fe200078e0a0d */
[----:B------:R-:W-:-:S03]  /*3080*/  I2FP.F32.S32 R13, R13 ;  /* 0x0000000d000d7245 */ /* 0x000fc60000201400 */
[----:B------:R-:W-:Y:S01]  /*3090*/  FADD R12, R6, -1 ;  /* 0xbf800000060c7421 */ /* 0x000fe20000000000 */
[----:B------:R-:W-:Y:S02]  /*30a0*/  FSEL R6, RZ, -23, P0 ;  /* 0xc1b80000ff067808 */ /* 0x000fe40000000000 */
[----:B------:R-:W-:Y:S01]  /*30b0*/  ISETP.GT.U32.AND P0, PT, R0, 0x7f7fffff, PT ;  /* 0x7f7fffff0000780c */ /* 0x000fe20003f04070 */
[C---:B------:R-:W-:Y:S02]  /*30c0*/  FFMA R15, R12.reuse, -R15, 0.14084610342979431152 ;  /* 0x3e1039f60c0f7423 */ /* 0x040fe4000000080f */
[----:B------:R-:W-:Y:S01]  /*30d0*/  FFMA R6, R13, 1.1920928955078125e-07, R6 ;  /* 0x340000000d067823 */ /* 0x000fe20000000006 */
[----:B------:R-:W-:Y:S01]  /*30e0*/  SHF.R.U32.HI R13, RZ, 0x2, R4 ;  /* 0x00000002ff0d7819 */ /* 0x000fe20000011604 */
[----:B------:R-:W-:-:S03]  /*30f0*/  FFMA R15, R12, R15, -0.12148627638816833496 ;  /* 0xbdf8cdcc0c0f7423 */ /* 0x000fc6000000000f */
[----:B------:R-:W-:Y:S01]  /*3100*/  LOP3.LUT R13, R13, R4, RZ, 0x3c, !PT ;  /* 0x000000040d0d7212 */ /* 0x000fe200078e3cff */
[----:B------:R-:W-:Y:S01]  /*3110*/  FFMA R15, R12, R15, 0.13980610668659210205 ;  /* 0x3e0f29550c0f7423 */ /* 0x000fe2000000000f */
[----:B------:R-:W-:-:S03]  /*3120*/  IMAD.SHL.U32 R4, R22, 0x10, RZ ;  /* 0x0000001016047824 */ /* 0x000fc600078e00ff */
[----:B------:R-:W-:-:S04]  /*3130*/  FFMA R15, R12, R15, -0.16684235632419586182 ;  /* 0xbe2ad8b90c0f7423 */ /* 0x000fc8000000000f */
[----:B------:R-:W-:-:S04]  /*3140*/  FFMA R15, R12, R15, 0.20012299716472625732 ;  /* 0x3e4ced0b0c0f7423 */ /* 0x000fc8000000000f */
[----:B------:R-:W-:-:S04]  /*3150*/  FFMA R15, R12, R15, -0.24999669194221496582 ;  /* 0xbe7fff220c0f7423 */ /* 0x000fc8000000000f */
[----:B------:R-:W-:-:S04]  /*3160*/  FFMA R15, R12, R15, 0.33333182334899902344 ;  /* 0x3eaaaa780c0f7423 */ /* 0x000fc8000000000f */
[----:B------:R-:W-:-:S04]  /*3170*/  FFMA R15, R12, R15, -0.5 ;  /* 0xbf0000000c0f7423 */ /* 0x000fc8000000000f */
[----:B------:R-:W-:-:S04]  /*3180*/  FMUL R15, R12, R15 ;  /* 0x0000000f0c0f7220 */ /* 0x000fc80000400000 */
[----:B------:R-:W-:-:S04]  /*3190*/  FFMA R15, R12, R15, R12 ;  /* 0x0000000f0c0f7223 */ /* 0x000fc8000000000c */
[----:B------:R-:W-:Y:S01]  /*31a0*/  FFMA R15, R6, 0.69314718246459960938, R15 ;  /* 0x3f317218060f7823 */ /* 0x000fe2000000000f */
[C---:B------:R-:W-:Y:S01]  /*31b0*/  @P0 FFMA R15, R0.reuse, R17, +INF ;  /* 0x7f800000000f0423 */ /* 0x040fe20000000011 */
[----:B------:R-:W-:Y:S01]  /*31c0*/  IMAD.SHL.U32 R6, R13, 0x2, RZ ;  /* 0x000000020d067824 */ /* 0x000fe200078e00ff */
[----:B------:R-:W-:Y:S02]  /*31d0*/  FSETP.NEU.AND P0, PT, R0, RZ, PT ;  /* 0x000000ff0000720b */ /* 0x000fe40003f0d000 */
[----:B------:R-:W-:Y:S02]  /*31e0*/  FMUL R15, R15, -2 ;  /* 0xc00000000f0f7820 */ /* 0x000fe40000400000 */
[----:B------:R-:W-:-:S03]  /*31f0*/  LOP3.LUT R13, R13, R6, R4, 0x96, !PT ;  /* 0x000000060d0d7212 */ /* 0x000fc600078e9604 */
[----:B------:R-:W-:Y:S02]  /*3200*/  FSEL R4, R15, +INF , P0 ;  /* 0x7f8000000f047808 */ /* 0x000fe40000000000 */
[----:B------:R-:W-:Y:S01]  /*3210*/  LOP3.LUT R24, R13, R22, RZ, 0x3c, !PT ;  /* 0x000000160d187212 */ /* 0x000fe200078e3cff */
[----:B------:R-:W-:Y:S01]  /*3220*/  IMAD.MOV.U32 R13, RZ, RZ, 0x30c90fdb ;  /* 0x30c90fdbff0d7424 */ /* 0x000fe200078e00ff */
[----:B------:R0:W1:Y:S01]  /*3230*/  MUFU.RSQ R17, R4 ;  /* 0x0000000400117308 */ /* 0x0000620000001400 */
[----:B------:R-:W-:Y:S02]  /*3240*/  VIADD R6, R4, 0xf3000000 ;  /* 0xf300000004067836 */ /* 0x000fe40000000000 */
[----:B------:R-:W-:-:S03]  /*3250*/  IMAD.IADD R0, R24, 0x1, R19 ;  /* 0x0000000118007824 */ /* 0x000fc600078e0213 */
[----:B------:R-:W-:Y:S02]  /*3260*/  ISETP.GT.U32.AND P0, PT, R6, 0x727fffff, PT ;  /* 0x727fffff0600780c */ /* 0x000fe40003f04070 */
[----:B------:R-:W-:-:S05]  /*3270*/  I2FP.F32.U32 R0, R0 ;  /* 0x0000000000007245 */ /* 0x000fca0000201000 */
[----:B------:R-:W-:-:S06]  /*3280*/  FFMA R0, R0, R13, 7.314590599882819788e-10 ;  /* 0x30490fdb00007423 */ /* 0x000fcc000000000d */
[----:B01----:R-:W-:Y:S05]  /*3290*/  @!P0 BRA `(.L_x_18) ;  /* 0x0000000000188947 */ /* 0x003fea0003800000 */
[----:B------:R-:W-:Y:S01]  /*32a0*/  BSSY.RECONVERGENT B1, `(.L_x_19) ;  /* 0x0000004000017945 */ /* 0x000fe20003800200 */
[----:B------:R-:W-:Y:S01]  /*32b0*/  IMAD.MOV.U32 R6, RZ, RZ, R4 ;  /* 0x000000ffff067224 */ /* 0x000fe200078e0004 */
[----:B------:R-:W-:-:S07]  /*32c0*/  MOV R12, 0x32e0 ;  /* 0x000032e0000c7802 */ /* 0x000fce0000000f00 */
[----:B------:R-:W-:Y:S05]  /*32d0*/  CALL.REL.NOINC `($__internal_0_$__cuda_sm20_sqrt_rn_f32_slowpath) ;  /* 0x0000000800a87944 */ /* 0x000fea0003c00000 */
[----:B------:R-:W-:Y:S05]  /*32e0*/  BSYNC.RECONVERGENT B1 ;  /* 0x0000000000017941 */ /* 0x000fea0003800200 */
.L_x_19:
[----:B------:R-:W-:Y:S05]  /*32f0*/  BRA `(.L_x_20) ;  /* 0x0000000000107947 */ /* 0x000fea0003800000 */
.L_x_18:
[----:B------:R-:W-:Y:S01]  /*3300*/  FMUL.FTZ R15, R4, R17 ;  /* 0x00000011040f7220 */ /* 0x000fe20000410000 */
[----:B------:R-:W-:-:S03]  /*3310*/  FMUL.FTZ R6, R17, 0.5 ;  /* 0x3f00000011067820 */ /* 0x000fc60000410000 */
[----:B------:R-:W-:-:S04]  /*3320*/  FFMA R4, -R15, R15, R4 ;  /* 0x0000000f0f047223 */ /* 0x000fc80000000104 */
[----:B------:R-:W-:-:S07]  /*3330*/  FFMA R15, R4, R6, R15 ;  /* 0x00000006040f7223 */ /* 0x000fce000000000f */
.L_x_20:
[----:B------:R-:W-:Y:S05]  /*3340*/  BSYNC.RECONVERGENT B0 ;  /* 0x0000000000007941 */ /* 0x000fea0003800200 */
.L_x_17:
[----:B------:R-:W-:Y:S01]  /*3350*/  FMUL.RZ R14, R0, 0.15915493667125701904 ;  /* 0x3e22f983000e7820 */ /* 0x000fe2000040c000 */
[----:B------:R-:W-:Y:S01]  /*3360*/  IMAD.MOV.U32 R13, RZ, RZ, R3 ;  /* 0x000000ffff0d7224 */ /* 0x000fe200078e0003 */
[----:B------:R-:W-:Y:S01]  /*3370*/  UMOV UR4, 0x1 ;  /* 0x0000000100047882 */ /* 0x000fe20000000000 */
[----:B------:R-:W-:Y:S01]  /*3380*/  IMAD.MOV.U32 R4, RZ, RZ, R2 ;  /* 0x000000ffff047224 */ /* 0x000fe200078e0002 */
[----:B------:R-:W0:Y:S01]  /*3390*/  MUFU.SIN R12, R14 ;  /* 0x0000000e000c7308 */ /* 0x000e220000000400 */
[----:B------:R-:W-:Y:S02]  /*33a0*/  IMAD.MOV.U32 R0, RZ, RZ, R5 ;  /* 0x000000ffff007224 */ /* 0x000fe400078e0005 */
[----:B------:R-:W-:Y:S02]  /*33b0*/  IMAD.MOV.U32 R3, RZ, RZ, R24 ;  /* 0x000000ffff037224 */ /* 0x000fe400078e0018 */
[----:B------:R-:W-:Y:S02]  /*33c0*/  IMAD.MOV.U32 R2, RZ, RZ, R22 ;  /* 0x000000ffff027224 */ /* 0x000fe400078e0016 */
[----:B------:R-:W-:Y:S01]  /*33d0*/  IMAD.MOV.U32 R5, RZ, RZ, R13 ;  /* 0x000000ffff057224 */ /* 0x000fe200078e000d */
[----:B------:R-:W1:Y:S01]  /*33e0*/  MUFU.COS R6, R14 ;  /* 0x0000000e00067308 */ /* 0x000e620000000000 */
[-C--:B0-----:R-:W-:Y:S01]  /*33f0*/  FMUL R12, R12, R15.reuse ;  /* 0x0000000f0c0c7220 */ /* 0x081fe20000400000 */
[----:B-1----:R-:W-:-:S07]  /*3400*/  FMUL R6, R6, R15 ;  /* 0x0000000f06067220 */ /* 0x002fce0000400000 */
.L_x_16:
[----:B------:R-:W2:Y:S01]  /*3410*/  LDG.E R13, desc[UR6][R10.64+-0x4] ;  /* 0xfffffc060a0d7981 */ /* 0x000ea2000c1e1900 */
[----:B------:R-:W-:Y:S02]  /*3420*/  IMAD.MOV.U32 R16, RZ, RZ, 0x3bbb989d ;  /* 0x3bbb989dff107424 */ /* 0x000fe400078e00ff */
[----:B------:R-:W-:Y:S02]  /*3430*/  IMAD.MOV.U32 R18, RZ, RZ, 0x437c0000 ;  /* 0x437c0000ff127424 */ /* 0x000fe400078e00ff */
[----:B--2---:R-:W-:-:S05]  /*3440*/  FFMA R12, R12, R7, R13 ;  /* 0x000000070c0c7223 */ /* 0x004fca000000000d */
[----:B------:R0:W-:Y:S04]  /*3450*/  STG.E desc[UR6][R10.64], R12 ;  /* 0x0000000c0a007986 */ /* 0x0001e8000c101906 */
[----:B------:R-:W2:Y:S01]  /*3460*/  LDG.E R14, desc[UR6][R8.64+-0x4] ;  /* 0xfffffc06080e7981 */ /* 0x000ea2000c1e1900 */
[----:B------:R-:W-:Y:S01]  /*3470*/  FADD R13, -R13, R12 ;  /* 0x0000000c0d0d7221 */ /* 0x000fe20000000100 */
[----:B------:R-:W-:-:S03]  /*3480*/  UIADD3 UR5, UPT, UPT, UR5, 0x1, URZ ;  /* 0x0000000105057890 */ /* 0x000fc6000fffe0ff */
[----:B------:R-:W-:Y:S01]  /*3490*/  FFMA R13, R13, UR12, R20 ;  /* 0x0000000c0d0d7c23 */ /* 0x000fe20008000014 */
[----:B------:R-:W-:Y:S01]  /*34a0*/  UISETP.NE.AND UP0, UPT, UR5, -0x1, UPT ;  /* 0xffffffff0500788c */ /* 0x000fe2000bf05270 */
[----:B0-----:R-:W-:Y:S02]  /*34b0*/  IADD3 R10, P1, PT, R10, 0x4, RZ ;  /* 0x000000040a0a7810 */ /* 0x001fe40007f3e0ff */
[----:B------:R-:W-:-:S04]  /*34c0*/  FFMA.SAT R15, R13, R16, 0.5 ;  /* 0x3f0000000d0f7423 */ /* 0x000fc80000002010 */
[----:B------:R-:W-:Y:S01]  /*34d0*/  FFMA.RM R15, R15, R18, 12582913 ;  /* 0x4b4000010f0f7423 */ /* 0x000fe20000004012 */
[----:B------:R-:W-:-:S03]  /*34e0*/  IMAD.X R11, RZ, RZ, R11, P1 ;  /* 0x000000ffff0b7224 */ /* 0x000fc600008e060b */
[C---:B------:R-:W-:Y:S01]  /*34f0*/  FADD R16, R15.reuse, -12583039 ;  /* 0xcb40007f0f107421 */ /* 0x040fe20000000000 */
[----:B------:R-:W-:-:S03]  /*3500*/  IMAD.SHL.U32 R15, R15, 0x800000, RZ ;  /* 0x008000000f0f7824 */ /* 0x000fc600078e00ff */
[----:B------:R-:W-:-:S04]  /*3510*/  FFMA R16, R13, 1.4426950216293334961, -R16 ;  /* 0x3fb8aa3b0d107823 */ /* 0x000fc80000000810 */
[----:B------:R-:W-:Y:S01]  /*3520*/  FFMA R16, R13, 1.925963033500011079e-08, R16 ;  /* 0x32a570600d107823 */ /* 0x000fe20000000010 */
[----:B------:R-:W-:-:S05]  /*3530*/  IADD3 R13, P0, PT, R8, 0x4, RZ ;  /* 0x00000004080d7810 */ /* 0x000fca0007f1e0ff */
[----:B------:R-:W0:Y:S01]  /*3540*/  MUFU.EX2 R16, R16 ;  /* 0x0000001000107308 */ /* 0x000e220000000800 */
[----:B------:R-:W-:Y:S02]  /*3550*/  IMAD.X R12, RZ, RZ, R9, P0 ;  /* 0x000000ffff0c7224 */ /* 0x000fe400000e0609 */
[----:B0-----:R-:W-:-:S04]  /*3560*/  FMUL R15, R15, R16 ;  /* 0x000000100f0f7220 */ /* 0x001fc80000400000 */
[----:B--2---:R-:W-:-:S05]  /*3570*/  FMUL R15, R14, R15 ;  /* 0x0000000f0e0f7220 */ /* 0x004fca0000400000 */
[----:B------:R0:W-:Y:S01]  /*3580*/  STG.E desc[UR6][R8.64], R15 ;  /* 0x0000000f08007986 */ /* 0x0001e2000c101906 */
[----:B------:R-:W-:Y:S05]  /*3590*/  BRA.U UP0, `(.L_x_21) ;  /* 0xfffffff900547547 */ /* 0x000fea000b83ffff */
[----:B------:R-:W-:Y:S05]  /*35a0*/  EXIT ;  /* 0x000000000000794d */ /* 0x000fea0003800000 */
.L_x_15:
[----:B------:R-:W1:Y:S01]  /*35b0*/  LDC R21, c[0x0][0x394] ;  /* 0x0000e500ff157b82 */ /* 0x000e620000000800 */
[----:B------:R-:W2:Y:S01]  /*35c0*/  LDCU.128 UR8, c[0x0][0x380] ;  /* 0x00007000ff0877ac */ /* 0x000ea20008000c00 */
[----:B------:R-:W-:Y:S02]  /*35d0*/  IMAD.MOV.U32 R10, RZ, RZ, 0x4 ;  /* 0x00000004ff0a7424 */ /* 0x000fe400078e00ff */
[----:B------:R-:W-:Y:S01]  /*35e0*/  IMAD.MOV.U32 R11, RZ, RZ, 0x0 ;  /* 0x00000000ff0b7424 */ /* 0x000fe200078e00ff */
[----:B------:R-:W3:Y:S01]  /*35f0*/  LDCU UR4, c[0x0][0x3a0] ;  /* 0x00007400ff0477ac */ /* 0x000ee20008000800 */
[----:B------:R-:W-:Y:S02]  /*3600*/  IMAD.MOV.U32 R22, RZ, RZ, -0x645efb8 ;  /* 0xf9ba1048ff167424 */ /* 0x000fe400078e00ff */
[----:B------:R-:W-:-:S03]  /*3610*/  IMAD.WIDE R10, R8, 0x4, R10 ;  /* 0x00000004080a7825 */ /* 0x000fc600078e020a */
[C---:B--2---:R-:W-:Y:S02]  /*3620*/  IADD3 R8, P0, PT, R10.reuse, UR8, RZ ;  /* 0x000000080a087c10 */ /* 0x044fe4000ff1e0ff */
[----:B------:R-:W-:Y:S01]  /*3630*/  IADD3 R10, P1, PT, R10, UR10, RZ ;  /* 0x0000000a0a0a7c10 */ /* 0x000fe2000ff3e0ff */
[----:B---3--:R-:W-:Y:S01]  /*3640*/  UIADD3 UR4, UPT, UPT, -UR4, URZ, URZ ;  /* 0x000000ff04047290 */ /* 0x008fe2000fffe1ff */
[----:B-1----:R-:W-:Y:S01]  /*3650*/  FADD R21, R21, -0.5 ;  /* 0xbf00000015157421 */ /* 0x002fe20000000000 */
[C---:B------:R-:W-:Y:S02]  /*3660*/  IADD3.X R9, PT, PT, R11.reuse, UR9, RZ, P0, !PT ;  /* 0x000000090b097c10 */ /* 0x040fe400087fe4ff */
[----:B------:R-:W-:Y:S01]  /*3670*/  IADD3.X R11, PT, PT, R11, UR11, RZ, P1, !PT ;  /* 0x0000000b0b0b7c10 */ /* 0x000fe20008ffe4ff */
[----:B------:R-:W-:Y:S01]  /*3680*/  FMUL R21, R21, R6 ;  /* 0x0000000615157220 */ /* 0x000fe20000400000 */
[----:B------:R-:W-:Y:S02]  /*3690*/  IMAD.MOV.U32 R6, RZ, RZ, RZ ;  /* 0x000000ffff067224 */ /* 0x000fe400078e00ff */
[----:B------:R-:W-:Y:S01]  /*36a0*/  IMAD.U32 R20, RZ, RZ, UR4 ;  /* 0x00000004ff147e24 */ /* 0x000fe2000f8e00ff */
[----:B------:R-:W-:-:S06]  /*36b0*/  UMOV UR4, URZ ;  /* 0x000000ff00047c82 */ /* 0x000fcc0008000000 */
.L_x_27:
[----:B------:R-:W-:Y:S01]  /*36c0*/  UISETP.NE.AND UP0, UPT, UR4, 0x1, UPT ;  /* 0x000000010400788c */ /* 0x000fe2000bf05270 */
[----:B------:R-:W-:Y:S02]  /*36d0*/  IMAD.MOV.U32 R12, RZ, RZ, R6 ;  /* 0x000000ffff0c7224 */ /* 0x000fe400078e0006 */
[----:B------:R-:W-:-:S06]  /*36e0*/  UMOV UR4, URZ ;  /* 0x000000ff00047c82 */ /* 0x000fcc0008000000 */
[----:B------:R-:W-:Y:S05]  /*36f0*/  BRA.U !UP0, `(.L_x_22) ;  /* 0x0000000508307547 */ /* 0x000fea000b800000 */
[----:B------:R-:W-:Y:S01]  /*3700*/  SHF.R.U32.HI R13, RZ, 0x2, R0 ;  /* 0x00000002ff0d7819 */ /* 0x000fe20000011600 */
[----:B------:R-:W-:Y:S01]  /*3710*/  IMAD.MOV.U32 R15, RZ, RZ, 0x3e055027 ;  /* 0x3e055027ff0f7424 */ /* 0x000fe200078e00ff */
[----:B------:R-:W-:Y:S01]  /*3720*/  BSSY.RECONVERGENT B0, `(.L_x_23) ;  /* 0x000003d000007945 */ /* 0x000fe20003800200 */
[----:B------:R-:W-:Y:S01]  /*3730*/  IMAD.MOV.U32 R17, RZ, RZ, 0x7f800000 ;  /* 0x7f800000ff117424 */ /* 0x000fe200078e00ff */
[----:B------:R-:W-:Y:S01]  /*3740*/  LOP3.LUT R13, R13, R0, RZ, 0x3c, !PT ;  /* 0x000000000d0d7212 */ /* 0x000fe200078e3cff */
[----:B0-----:R-:W-:-:S04]  /*3750*/  IMAD.SHL.U32 R0, R3, 0x10, RZ ;  /* 0x0000001003007824 */ /* 0x001fc800078e00ff */
        /* <DEDUP_REMOVED lines=30> */
[----:B------:R-:W-:Y:S01]  /*3940*/  FFMA R15, R12, R15, R12 ;  /* 0x0000000f0c0f7223 */ /* 0x000fe2000000000c */
[----:B------:R-:W-:-:S03]  /*3950*/  IMAD.SHL.U32 R12, R13, 0x2, RZ ;  /* 0x000000020d0c7824 */ /* 0x000fc600078e00ff */
[----:B------:R-:W-:Y:S01]  /*3960*/  FFMA R6, R6, 0.69314718246459960938, R15 ;  /* 0x3f31721806067823 */ /* 0x000fe2000000000f */
[C---:B------:R-:W-:Y:S01]  /*3970*/  @P0 FFMA R6, R0.reuse, R17, +INF ;  /* 0x7f80000000060423 */ /* 0x040fe20000000011 */
[----:B------:R-:W-:Y:S01]  /*3980*/  FSETP.NEU.AND P0, PT, R0, RZ, PT ;  /* 0x000000ff0000720b */ /* 0x000fe20003f0d000 */
[----:B------:R-:W-:Y:S01]  /*3990*/  IMAD.MOV.U32 R15, RZ, RZ, 0x30c90fdb ;  /* 0x30c90fdbff0f7424 */ /* 0x000fe200078e00ff */
[----:B------:R-:W-:Y:S01]  /*39a0*/  LOP3.LUT R4, R13, R12, R4, 0x96, !PT ;  /* 0x0000000c0d047212 */ /* 0x000fe200078e9604 */
[----:B------:R-:W-:-:S03]  /*39b0*/  FMUL R6, R6, -2 ;  /* 0xc000000006067820 */ /* 0x000fc60000400000 */
[----:B------:R-:W-:Y:S02]  /*39c0*/  LOP3.LUT R23, R4, R19, RZ, 0x3c, !PT ;  /* 0x0000001304177212 */ /* 0x000fe400078e3cff */
[----:B------:R-:W-:-:S03]  /*39d0*/  FSEL R12, R6, +INF , P0 ;  /* 0x7f800000060c7808 */ /* 0x000fc60000000000 */
[----:B------:R-:W-:Y:S01]  /*39e0*/  IMAD.IADD R0, R23, 0x1, R22 ;  /* 0x0000000117007824 */ /* 0x000fe200078e0216 */
[----:B------:R0:W1:Y:S01]  /*39f0*/  MUFU.RSQ R13, R12 ;  /* 0x0000000c000d7308 */ /* 0x0000620000001400 */
[----:B------:R-:W-:-:S03]  /*3a00*/  VIADD R4, R12, 0xf3000000 ;  /* 0xf30000000c047836 */ /* 0x000fc60000000000 */
[----:B------:R-:W-:Y:S02]  /*3a10*/  I2FP.F32.U32 R0, R0 ;  /* 0x0000000000007245 */ /* 0x000fe40000201000 */
[----:B------:R-:W-:-:S03]  /*3a20*/  ISETP.GT.U32.AND P0, PT, R4, 0x727fffff, PT ;  /* 0x727fffff0400780c */ /* 0x000fc60003f04070 */
[----:B------:R-:W-:-:S10]  /*3a30*/  FFMA R0, R0, R15, 7.314590599882819788e-10 ;  /* 0x30490fdb00007423 */ /* 0x000fd4000000000f */
[----:B01----:R-:W-:Y:S05]  /*3a40*/  @!P0 BRA `(.L_x_24) ;  /* 0x0000000000188947 */ /* 0x003fea0003800000 */
[----:B------:R-:W-:Y:S01]  /*3a50*/  BSSY.RECONVERGENT B1, `(.L_x_25) ;  /* 0x0000004000017945 */ /* 0x000fe20003800200 */
[----:B------:R-:W-:Y:S01]  /*3a60*/  IMAD.MOV.U32 R6, RZ, RZ, R12 ;  /* 0x000000ffff067224 */ /* 0x000fe200078e000c */
[----:B------:R-:W-:-:S07]  /*3a70*/  MOV R12, 0x3a90 ;  /* 0x00003a90000c7802 */ /* 0x000fce0000000f00 */
[----:B------:R-:W-:Y:S05]  /*3a80*/  CALL.REL.NOINC `($__internal_0_$__cuda_sm20_sqrt_rn_f32_slowpath) ;  /* 0x0000000000bc7944 */ /* 0x000fea0003c00000 */
[----:B------:R-:W-:Y:S05]  /*3a90*/  BSYNC.RECONVERGENT B1 ;  /* 0x0000000000017941 */ /* 0x000fea0003800200 */
.L_x_25:
[----:B------:R-:W-:Y:S05]  /*3aa0*/  BRA `(.L_x_26) ;  /* 0x0000000000107947 */ /* 0x000fea0003800000 */
.L_x_24:
[----:B------:R-:W-:Y:S01]  /*3ab0*/  FMUL.FTZ R15, R12, R13 ;  /* 0x0000000d0c0f7220 */ /* 0x000fe20000410000 */
[----:B------:R-:W-:-:S03]  /*3ac0*/  FMUL.FTZ R6, R13, 0.5 ;  /* 0x3f0000000d067820 */ /* 0x000fc60000410000 */
[----:B------:R-:W-:-:S04]  /*3ad0*/  FFMA R4, -R15, R15, R12 ;  /* 0x0000000f0f047223 */ /* 0x000fc8000000010c */
[----:B------:R-:W-:-:S07]  /*3ae0*/  FFMA R15, R4, R6, R15 ;  /* 0x00000006040f7223 */ /* 0x000fce000000000f */
.L_x_26:
[----:B------:R-:W-:Y:S05]  /*3af0*/  BSYNC.RECONVERGENT B0 ;  /* 0x0000000000007941 */ /* 0x000fea0003800200 */
.L_x_23:
        /* <DEDUP_REMOVED lines=12> */
.L_x_22:
[----:B------:R-:W2:Y:S01]  /*3bc0*/  LDG.E R13, desc[UR6][R10.64+-0x4] ;  /* 0xfffffc060a0d7981 */ /* 0x000ea2000c1e1900 */
[----:B------:R-:W-:Y:S02]  /*3bd0*/  IMAD.MOV.U32 R18, RZ, RZ, 0x437c0000 ;  /* 0x437c0000ff127424 */ /* 0x000fe400078e00ff */
[----:B------:R-:W-:Y:S02]  /*3be0*/  VIADD R20, R20, 0x1 ;  /* 0x0000000114147836 */ /* 0x000fe40000000000 */
[----:B--2---:R-:W-:-:S05]  /*3bf0*/  FFMA R12, R12, R7, R13 ;  /* 0x000000070c0c7223 */ /* 0x004fca000000000d */
[----:B------:R1:W-:Y:S04]  /*3c00*/  STG.E desc[UR6][R10.64], R12 ;  /* 0x0000000c0a007986 */ /* 0x0003e8000c101906 */
[----:B------:R-:W2:Y:S01]  /*3c10*/  LDG.E R14, desc[UR6][R8.64+-0x4] ;  /* 0xfffffc06080e7981 */ /* 0x000ea2000c1e1900 */
[----:B------:R-:W-:Y:S01]  /*3c20*/  FADD R16, -R13, R12 ;  /* 0x0000000c0d107221 */ /* 0x000fe20000000100 */
[----:B------:R-:W-:Y:S01]  /*3c30*/  IMAD.MOV.U32 R13, RZ, RZ, 0x3bbb989d ;  /* 0x3bbb989dff0d7424 */ /* 0x000fe200078e00ff */
[----:B------:R-:W-:Y:S02]  /*3c40*/  ISETP.NE.AND P0, PT, R20, -0x1, PT ;  /* 0xffffffff1400780c */ /* 0x000fe40003f05270 */
[----:B------:R-:W-:Y:S01]  /*3c50*/  FADD R16, R21, R16 ;  /* 0x0000001015107221 */ /* 0x000fe20000000000 */
[----:B-1----:R-:W-:-:S03]  /*3c60*/  IADD3 R10, P2, PT, R10, 0x4, RZ ;  /* 0x000000040a0a7810 */ /* 0x002fc60007f5e0ff */
[----:B------:R-:W-:-:S04]  /*3c70*/  FFMA.SAT R13, R16, R13, 0.5 ;  /* 0x3f000000100d7423 */ /* 0x000fc8000000200d */
[----:B------:R-:W-:Y:S01]  /*3c80*/  FFMA.RM R13, R13, R18, 12582913 ;  /* 0x4b4000010d0d7423 */ /* 0x000fe20000004012 */
[----:B------:R-:W-:-:S03]  /*3c90*/  IMAD.X R11, RZ, RZ, R11, P2 ;  /* 0x000000ffff0b7224 */ /* 0x000fc600010e060b */
[C---:B------:R-:W-:Y:S01]  /*3ca0*/  FADD R15, R13.reuse, -12583039 ;  /* 0xcb40007f0d0f7421 */ /* 0x040fe20000000000 */
[----:B------:R-:W-:-:S03]  /*3cb0*/  IMAD.SHL.U32 R13, R13, 0x800000, RZ ;  /* 0x008000000d0d7824 */ /* 0x000fc600078e00ff */
[----:B------:R-:W-:-:S04]  /*3cc0*/  FFMA R15, R16, 1.4426950216293334961, -R15 ;  /* 0x3fb8aa3b100f7823 */ /* 0x000fc8000000080f */
[----:B------:R-:W-:-:S04]  /*3cd0*/  FFMA R15, R16, 1.925963033500011079e-08, R15 ;  /* 0x32a57060100f7823 */ /* 0x000fc8000000000f */
[----:B------:R-:W1:Y:S02]  /*3ce0*/  MUFU.EX2 R12, R15 ;  /* 0x0000000f000c7308 */ /* 0x000e640000000800 */
[----:B-1----:R-:W-:Y:S01]  /*3cf0*/  FMUL R13, R13, R12 ;  /* 0x0000000c0d0d7220 */ /* 0x002fe20000400000 */
[----:B------:R-:W-:-:S03]  /*3d00*/  IADD3 R12, P1, PT, R8, 0x4, RZ ;  /* 0x00000004080c7810 */ /* 0x000fc60007f3e0ff */
[----:B--2---:R-:W-:Y:S02]  /*3d10*/  FMUL R13, R14, R13 ;  /* 0x0000000d0e0d7220 */ /* 0x004fe40000400000 */
[----:B------:R-:W-:-:S03]  /*3d20*/  IMAD.X R14, RZ, RZ, R9, P1 ;  /* 0x000000ffff0e7224 */ /* 0x000fc600008e0609 */
[----:B------:R1:W-:Y:S01]  /*3d30*/  STG.E desc[UR6][R8.64], R13 ;  /* 0x0000000d08007986 */ /* 0x0003e2000c101906 */
[----:B------:R-:W-:Y:S05]  /*3d40*/  @!P0 EXIT ;  /* 0x000000000000894d */ /* 0x000fea0003800000 */
[----:B-1----:R-:W-:Y:S02]  /*3d50*/  IMAD.MOV.U32 R8, RZ, RZ, R12 ;  /* 0x000000ffff087224 */ /* 0x002fe400078e000c */
[----:B------:R-:W-:Y:S01]  /*3d60*/  IMAD.MOV.U32 R9, RZ, RZ, R14 ;  /* 0x000000ffff097224 */ /* 0x000fe200078e000e */
[----:B------:R-:W-:Y:S06]  /*3d70*/  BRA `(.L_x_27) ;  /* 0xfffffff800507947 */ /* 0x000fec000383ffff */
        .weak           $__internal_0_$__cuda_sm20_sqrt_rn_f32_slowpath
        .type           $__internal_0_$__cuda_sm20_sqrt_rn_f32_slowpath,@function
        .size           $__internal_0_$__cuda_sm20_sqrt_rn_f32_slowpath,($__internal_1_$__cuda_sm3x_div_rn_noftz_f32_slowpath - $__internal_0_$__cuda_sm20_sqrt_rn_f32_slowpath)
$__internal_0_$__cuda_sm20_sqrt_rn_f32_slowpath:
[----:B------:R-:W-:-:S13]  /*3d80*/  LOP3.LUT P0, RZ, R6, 0x7fffffff, RZ, 0xc0, !PT ;  /* 0x7fffffff06ff7812 */ /* 0x000fda000780c0ff */
[----:B------:R-:W-:Y:S01]  /*3d90*/  @!P0 IMAD.MOV.U32 R15, RZ, RZ, R6 ;  /* 0x000000ffff0f8224 */ /* 0x000fe200078e0006 */
[----:B------:R-:W-:Y:S06]  /*3da0*/  @!P0 BRA `(.L_x_28) ;  /* 0x0000000000408947 */ /* 0x000fec0003800000 */
[----:B------:R-:W-:-:S13]  /*3db0*/  FSETP.GEU.FTZ.AND P0, PT, R6, RZ, PT ;  /* 0x000000ff0600720b */ /* 0x000fda0003f1e000 */
[----:B------:R-:W-:Y:S01]  /*3dc0*/  @!P0 IMAD.MOV.U32 R15, RZ, RZ, 0x7fffffff ;  /* 0x7fffffffff0f8424 */ /* 0x000fe200078e00ff */
[----:B------:R-:W-:Y:S06]  /*3dd0*/  @!P0 BRA `(.L_x_28) ;  /* 0x0000000000348947 */ /* 0x000fec0003800000 */
[----:B------:R-:W-:-:S13]  /*3de0*/  FSETP.GTU.FTZ.AND P0, PT, |R6|, +INF , PT ;  /* 0x7f8000000600780b */ /* 0x000fda0003f1c200 */
[----:B------:R-:W-:Y:S01]  /*3df0*/  @P0 FADD.FTZ R15, R6, 1 ;  /* 0x3f800000060f0421 */ /* 0x000fe20000010000 */
[----:B------:R-:W-:Y:S06]  /*3e00*/  @P0 BRA `(.L_x_28) ;  /* 0x0000000000280947 */ /* 0x000fec0003800000 */
[----:B------:R-:W-:-:S13]  /*3e10*/  FSETP.NEU.FTZ.AND P0, PT, |R6|, +INF , PT ;  /* 0x7f8000000600780b */ /* 0x000fda0003f1d200 */
[----:B------:R-:W-:-:S04]  /*3e20*/  @P0 FFMA R16, R6, 1.84467440737095516160e+19, RZ ;  /* 0x5f80000006100823 */ /* 0x000fc800000000ff */
[----:B------:R-:W0:Y:S02]  /*3e30*/  @P0 MUFU.RSQ R17, R16 ;  /* 0x0000001000110308 */ /* 0x000e240000001400 */
[----:B0-----:R-:W-:Y:S01]  /*3e40*/  @P0 FMUL.FTZ R13, R16, R17 ;  /* 0x00000011100d0220 */ /* 0x001fe20000410000 */
[----:B------:R-:W-:-:S03]  /*3e50*/  @P0 FMUL.FTZ R14, R17, 0.5 ;  /* 0x3f000000110e0820 */ /* 0x000fc60000410000 */
[----:B------:R-:W-:-:S04]  /*3e60*/  @P0 FADD.FTZ R15, -R13, -RZ ;  /* 0x800000ff0d0f0221 */ /* 0x000fc80000010100 */
[----:B------:R-:W-:Y:S01]  /*3e70*/  @P0 FFMA R18, R13, R15, R16 ;  /* 0x0000000f0d120223 */ /* 0x000fe20000000010 */
[----:B------:R-:W-:-:S03]  /*3e80*/  @!P0 IMAD.MOV.U32 R15, RZ, RZ, R6 ;  /* 0x000000ffff0f8224 */ /* 0x000fc600078e0006 */
[----:B------:R-:W-:-:S04]  /*3e90*/  @P0 FFMA R14, R18, R14, R13 ;  /* 0x0000000e120e0223 */ /* 0x000fc8000000000d */
[----:B------:R-:W-:-:S07]  /*3ea0*/  @P0 FMUL.FTZ R15, R14, 2.3283064365386962891e-10 ;  /* 0x2f8000000e0f0820 */ /* 0x000fce0000410000 */
.L_x_28:
[----:B------:R-:W-:-:S04]  /*3eb0*/  IMAD.MOV.U32 R13, RZ, RZ, 0x0 ;  /* 0x00000000ff0d7424 */ /* 0x000fc800078e00ff */
[----:B------:R-:W-:Y:S05]  /*3ec0*/  RET.REL.NODEC R12 `(_Z12simulate_gbmPfS_ffffii) ;  /* 0xffffffc00c4c7950 */ /* 0x000fea0003c3ffff */
        .weak           $__internal_1_$__cuda_sm3x_div_rn_noftz_f32_slowpath
        .type           $__internal_1_$__cuda_sm3x_div_rn_noftz_f32_slowpath,@function
        .size           $__internal_1_$__cuda_sm3x_div_rn_noftz_f32_slowpath,(.L_x_38 - $__internal_1_$__cuda_sm3x_div_rn_noftz_f32_slowpath)
$__internal_1_$__cuda_sm3x_div_rn_noftz_f32_slowpath:
[----:B------:R-:W0:Y:S01]  /*3ed0*/  LDC R7, c[0x0][0x39c] ;  /* 0x0000e700ff077b82 */ /* 0x000e220000000800 */
[----:B------:R-:W-:-:S04]  /*3ee0*/  SHF.R.U32.HI R10, RZ, 0x17, R11 ;  /* 0x00000017ff0a7819 */ /* 0x000fc8000001160b */
[----:B------:R-:W-:-:S03]  /*3ef0*/  LOP3.LUT R10, R10, 0xff, RZ, 0xc0, !PT ;  /* 0x000000ff0a0a7812 */ /* 0x000fc600078ec0ff */
[----:B------:R-:W1:Y:S02]  /*3f00*/  LDC R14, c[0x0][0x39c] ;  /* 0x0000e700ff0e7b82 */ /* 0x000e640000000800 */
[----:B------:R-:W-:-:S05]  /*3f10*/  VIADD R16, R10, 0xffffffff ;  /* 0xffffffff0a107836 */ /* 0x000fca0000000000 */
[----:B------:R-:W-:Y:S02]  /*3f20*/  ISETP.GT.U32.AND P0, PT, R16, 0xfd, PT ;  /* 0x000000fd1000780c */ /* 0x000fe40003f04070 */
[----:B0-----:R-:W-:-:S04]  /*3f30*/  SHF.R.U32.HI R6, RZ, 0x17, R7 ;  /* 0x00000017ff067819 */ /* 0x001fc80000011607 */
[----:B------:R-:W-:-:S05]  /*3f40*/  LOP3.LUT R13, R6, 0xff, RZ, 0xc0, !PT ;  /* 0x000000ff060d7812 */ /* 0x000fca00078ec0ff */
[----:B------:R-:W-:-:S05]  /*3f50*/  VIADD R15, R13, 0xffffffff ;  /* 0xffffffff0d0f7836 */ /* 0x000fca0000000000 */
[----:B------:R-:W-:-:S13]  /*3f60*/  ISETP.GT.U32.OR P0, PT, R15, 0xfd, P0 ;  /* 0x000000fd0f00780c */ /* 0x000fda0000704470 */
[----:B------:R-:W-:Y:S01]  /*3f70*/  @!P0 IMAD.MOV.U32 R9, RZ, RZ, RZ ;  /* 0x000000ffff098224 */ /* 0x000fe200078e00ff */
[----:B-1----:R-:W-:Y:S06]  /*3f80*/  @!P0 BRA `(.L_x_29) ;  /* 0x0000000000608947 */ /* 0x002fec0003800000 */
[----:B------:R-:W-:Y:S01]  /*3f90*/  FSETP.GTU.FTZ.AND P0, PT, |R7|, +INF , PT ;  /* 0x7f8000000700780b */ /* 0x000fe20003f1c200 */
[----:B------:R-:W-:Y:S01]  /*3fa0*/  IMAD.MOV.U32 R6, RZ, RZ, R11 ;  /* 0x000000ffff067224 */ /* 0x000fe200078e000b */
[----:B------:R-:W-:-:S04]  /*3fb0*/  FSETP.GTU.FTZ.AND P1, PT, |R11|, +INF , PT ;  /* 0x7f8000000b00780b */ /* 0x000fc80003f3c200 */
[----:B------:R-:W-:-:S13]  /*3fc0*/  PLOP3.LUT P0, PT, P0, P1, PT, 0xf8, 0x8f ;  /* 0x00000000008f781c */ /* 0x000fda0000703f70 */
[----:B------:R-:W-:Y:S05]  /*3fd0*/  @P0 BRA `(.L_x_30) ;  /* 0x0000000400440947 */ /* 0x000fea0003800000 */
[----:B------:R-:W-:-:S13]  /*3fe0*/  LOP3.LUT P0, RZ, R11, 0x7fffffff, R14, 0xc8, !PT ;  /* 0x7fffffff0bff7812 */ /* 0x000fda000780c80e */
[----:B------:R-:W-:Y:S05]  /*3ff0*/  @!P0 BRA `(.L_x_31) ;  /* 0x0000000400348947 */ /* 0x000fea0003800000 */
[C---:B------:R-:W-:Y:S02]  /*4000*/  FSETP.NEU.FTZ.AND P2, PT, |R7|.reuse, +INF , PT ;  /* 0x7f8000000700780b */ /* 0x040fe40003f5d200 */
[----:B------:R-:W-:Y:S02]  /*4010*/  FSETP.NEU.FTZ.AND P0, PT, |R6|, +INF , PT ;  /* 0x7f8000000600780b */ /* 0x000fe40003f1d200 */
[----:B------:R-:W-:-:S11]  /*4020*/  FSETP.NEU.FTZ.AND P1, PT, |R7|, +INF , PT ;  /* 0x7f8000000700780b */ /* 0x000fd60003f3d200 */
[----:B------:R-:W-:Y:S05]  /*4030*/  @!P0 BRA !P2, `(.L_x_31) ;  /* 0x0000000400248947 */ /* 0x000fea0005000000 */
[----:B------:R-:W-:-:S04]  /*4040*/  LOP3.LUT P2, RZ, R14, 0x7fffffff, RZ, 0xc0, !PT ;  /* 0x7fffffff0eff7812 */ /* 0x000fc8000784c0ff */
[----:B------:R-:W-:-:S13]  /*4050*/  PLOP3.LUT P0, PT, P0, P2, PT, 0x2f, 0xf2 ;  /* 0x0000000000f2781c */ /* 0x000fda0000704577 */
[----:B------:R-:W-:Y:S05]  /*4060*/  @P0 BRA `(.L_x_32) ;  /* 0x0000000400100947 */ /* 0x000fea0003800000 */
[----:B------:R-:W-:-:S04]  /*4070*/  LOP3.LUT P0, RZ, R11, 0x7fffffff, RZ, 0xc0, !PT ;  /* 0x7fffffff0bff7812 */ /* 0x000fc8000780c0ff */
[----:B------:R-:W-:-:S13]  /*4080*/  PLOP3.LUT P0, PT, P1, P0, PT, 0x2f, 0xf2 ;  /* 0x0000000000f2781c */ /* 0x000fda0000f00577 */
[----:B------:R-:W-:Y:S05]  /*4090*/  @P0 BRA `(.L_x_33) ;  /* 0x0000000000f80947 */ /* 0x000fea0003800000 */
[----:B------:R-:W-:Y:S02]  /*40a0*/  ISETP.GE.AND P0, PT, R15, RZ, PT ;  /* 0x000000ff0f00720c */ /* 0x000fe40003f06270 */
[----:B------:R-:W-:-:S11]  /*40b0*/  ISETP.GE.AND P1, PT, R16, RZ, PT ;  /* 0x000000ff1000720c */ /* 0x000fd60003f26270 */
[----:B------:R-:W-:Y:S02]  /*40c0*/  @P0 IMAD.MOV.U32 R9, RZ, RZ, RZ ;  /* 0x000000ffff090224 */ /* 0x000fe400078e00ff */
[----:B------:R-:W-:Y:S01]  /*40d0*/  @!P0 FFMA R14, R7, 1.84467440737095516160e+19, RZ ;  /* 0x5f800000070e8823 */ /* 0x000fe200000000ff */
[----:B------:R-:W-:Y:S02]  /*40e0*/  @!P0 IMAD.MOV.U32 R9, RZ, RZ, -0x40 ;  /* 0xffffffc0ff098424 */ /* 0x000fe400078e00ff */
[----:B------:R-:W-:Y:S02]  /*40f0*/  @!P1 FFMA R11, R6, 1.84467440737095516160e+19, RZ ;  /* 0x5f800000060b9823 */ /* 0x000fe400000000ff */
[----:B------:R-:W-:-:S07]  /*4100*/  @!P1 VIADD R9, R9, 0x40 ;  /* 0x0000004009099836 */ /* 0x000fce0000000000 */
.L_x_29:
[----:B------:R-:W-:Y:S01]  /*4110*/  LEA R6, R10, 0xc0800000, 0x17 ;  /* 0xc08000000a067811 */ /* 0x000fe200078eb8ff */
[----:B------:R-:W-:-:S04]  /*4120*/  VIADD R13, R13, 0xffffff81 ;  /* 0xffffff810d0d7836 */ /* 0x000fc80000000000 */
[----:B------:R-:W-:Y:S01]  /*4130*/  IMAD.IADD R11, R11, 0x1, -R6 ;  /* 0x000000010b0b7824 */ /* 0x000fe200078e0a06 */
[C---:B------:R-:W-:Y:S01]  /*4140*/  IADD3 R10, PT, PT, R13.reuse, 0x7f, -R10 ;  /* 0x0000007f0d0a7810 */ /* 0x040fe20007ffe80a */
[----:B------:R-:W-:Y:S02]  /*4150*/  IMAD R6, R13, -0x800000, R14 ;  /* 0xff8000000d067824 */ /* 0x000fe400078e020e */
[----:B------:R-:W0:Y:S01]  /*4160*/  MUFU.RCP R7, R11 ;  /* 0x0000000b00077308 */ /* 0x000e220000001000 */
[----:B------:R-:W-:Y:S01]  /*4170*/  FADD.FTZ R15, -R11, -RZ ;  /* 0x800000ff0b0f7221 */ /* 0x000fe20000010100 */
[----:B------:R-:W-:-:S03]  /*4180*/  IMAD.IADD R10, R10, 0x1, R9 ;  /* 0x000000010a0a7824 */ /* 0x000fc600078e0209 */
[----:B0-----:R-:W-:-:S04]  /*4190*/  FFMA R16, R7, R15, 1 ;  /* 0x3f80000007107423 */ /* 0x001fc8000000000f */
[----:B------:R-:W-:-:S04]  /*41a0*/  FFMA R16, R7, R16, R7 ;  /* 0x0000001007107223 */ /* 0x000fc80000000007 */
[----:B------:R-:W-:-:S04]  /*41b0*/  FFMA R7, R6, R16, RZ ;  /* 0x0000001006077223 */ /* 0x000fc800000000ff */
[----:B------:R-:W-:-:S04]  /*41c0*/  FFMA R14, R15, R7, R6 ;  /* 0x000000070f0e7223 */ /* 0x000fc80000000006 */
[----:B------:R-:W-:-:S04]  /*41d0*/  FFMA R17, R16, R14, R7 ;  /* 0x0000000e10117223 */ /* 0x000fc80000000007 */
[----:B------:R-:W-:-:S04]  /*41e0*/  FFMA R14, R15, R17, R6 ;  /* 0x000000110f0e7223 */ /* 0x000fc80000000006 */
[----:B------:R-:W-:-:S05]  /*41f0*/  FFMA R6, R16, R14, R17 ;  /* 0x0000000e10067223 */ /* 0x000fca0000000011 */
[----:B------:R-:W-:-:S04]  /*4200*/  SHF.R.U32.HI R7, RZ, 0x17, R6 ;  /* 0x00000017ff077819 */ /* 0x000fc80000011606 */
[----:B------:R-:W-:-:S05]  /*4210*/  LOP3.LUT R7, R7, 0xff, RZ, 0xc0, !PT ;  /* 0x000000ff07077812 */ /* 0x000fca00078ec0ff */
[----:B------:R-:W-:-:S04]  /*4220*/  IMAD.IADD R11, R7, 0x1, R10 ;  /* 0x00000001070b7824 */ /* 0x000fc800078e020a */
[----:B------:R-:W-:-:S05]  /*4230*/  VIADD R7, R11, 0xffffffff ;  /* 0xffffffff0b077836 */ /* 0x000fca0000000000 */
[----:B------:R-:W-:-:S13]  /*4240*/  ISETP.GE.U32.AND P0, PT, R7, 0xfe, PT ;  /* 0x000000fe0700780c */ /* 0x000fda0003f06070 */
[----:B------:R-:W-:Y:S05]  /*4250*/  @!P0 BRA `(.L_x_34) ;  /* 0x0000000000808947 */ /* 0x000fea0003800000 */
[----:B------:R-:W-:-:S13]  /*4260*/  ISETP.GT.AND P0, PT, R11, 0xfe, PT ;  /* 0x000000fe0b00780c */ /* 0x000fda0003f04270 */
[----:B------:R-:W-:Y:S05]  /*4270*/  @P0 BRA `(.L_x_35) ;  /* 0x00000000006c0947 */ /* 0x000fea0003800000 */
[----:B------:R-:W-:-:S13]  /*4280*/  ISETP.GE.AND P0, PT, R11, 0x1, PT ;  /* 0x000000010b00780c */ /* 0x000fda0003f06270 */
[----:B------:R-:W-:Y:S05]  /*4290*/  @P0 BRA `(.L_x_36) ;  /* 0x0000000000980947 */ /* 0x000fea0003800000 */
[----:B------:R-:W-:Y:S02]  /*42a0*/  ISETP.GE.AND P0, PT, R11, -0x18, PT ;  /* 0xffffffe80b00780c */ /* 0x000fe40003f06270 */
[----:B------:R-:W-:-:S11]  /*42b0*/  LOP3.LUT R6, R6, 0x80000000, RZ, 0xc0, !PT ;  /* 0x8000000006067812 */ /* 0x000fd600078ec0ff */
[----:B------:R-:W-:Y:S05]  /*42c0*/  @!P0 BRA `(.L_x_36) ;  /* 0x00000000008c8947 */ /* 0x000fea0003800000 */
[CCC-:B------:R-:W-:Y:S01]  /*42d0*/  FFMA.RZ R7, R16.reuse, R14.reuse, R17.reuse ;  /* 0x0000000e10077223 */ /* 0x1c0fe2000000c011 */
[CCC-:B------:R-:W-:Y:S01]  /*42e0*/  FFMA.RM R10, R16.reuse, R14.reuse, R17.reuse ;  /* 0x0000000e100a7223 */ /* 0x1c0fe20000004011 */
[C---:B------:R-:W-:Y:S02]  /*42f0*/  ISETP.NE.AND P2, PT, R11.reuse, RZ, PT ;  /* 0x000000ff0b00720c */ /* 0x040fe40003f45270 */
[----:B------:R-:W-:Y:S02]  /*4300*/  ISETP.NE.AND P1, PT, R11, RZ, PT ;  /* 0x000000ff0b00720c */ /* 0x000fe40003f25270 */
[----:B------:R-:W-:Y:S01]  /*4310*/  LOP3.LUT R9, R7, 0x7fffff, RZ, 0xc0, !PT ;  /* 0x007fffff07097812 */ /* 0x000fe200078ec0ff */
[----:B------:R-:W-:Y:S01]  /*4320*/  FFMA.RP R7, R16, R14, R17 ;  /* 0x0000000e10077223 */ /* 0x000fe20000008011 */
[----:B------:R-:W-:Y:S02]  /*4330*/  VIADD R14, R11, 0x20 ;  /* 0x000000200b0e7836 */ /* 0x000fe40000000000 */
[----:B------:R-:W-:Y:S01]  /*4340*/  LOP3.LUT R9, R9, 0x800000, RZ, 0xfc, !PT ;  /* 0x0080000009097812 */ /* 0x000fe200078efcff */
[----:B------:R-:W-:Y:S01]  /*4350*/  IMAD.MOV R11, RZ, RZ, -R11 ;  /* 0x000000ffff0b7224 */ /* 0x000fe200078e0a0b */
[----:B------:R-:W-:-:S02]  /*4360*/  FSETP.NEU.FTZ.AND P0, PT, R7, R10, PT ;  /* 0x0000000a0700720b */ /* 0x000fc40003f1d000 */
[----:B------:R-:W-:Y:S02]  /*4370*/  SHF.L.U32 R14, R9, R14, RZ ;  /* 0x0000000e090e7219 */ /* 0x000fe400000006ff */
[----:B------:R-:W-:Y:S02]  /*4380*/  SEL R10, R11, RZ, P2 ;  /* 0x000000ff0b0a7207 */ /* 0x000fe40001000000 */
[----:B------:R-:W-:Y:S02]  /*4390*/  ISETP.NE.AND P1, PT, R14, RZ, P1 ;  /* 0x000000ff0e00720c */ /* 0x000fe40000f25270 */
[----:B------:R-:W-:Y:S02]  /*43a0*/  SHF.R.U32.HI R10, RZ, R10, R9 ;  /* 0x0000000aff0a7219 */ /* 0x000fe40000011609 */
[----:B------:R-:W-:Y:S02]  /*43b0*/  PLOP3.LUT P0, PT, P0, P1, PT, 0xf8, 0x8f ;  /* 0x00000000008f781c */ /* 0x000fe40000703f70 */
[----:B------:R-:W-:-:S02]  /*43c0*/  SHF.R.U32.HI R14, RZ, 0x1, R10 ;  /* 0x00000001ff0e7819 */ /* 0x000fc4000001160a */
[----:B------:R-:W-:-:S04]  /*43d0*/  SEL R7, RZ, 0x1, !P0 ;  /* 0x00000001ff077807 */ /* 0x000fc80004000000 */
[----:B------:R-:W-:-:S04]  /*43e0*/  LOP3.LUT R7, R7, 0x1, R14, 0xf8, !PT ;  /* 0x0000000107077812 */ /* 0x000fc800078ef80e */
[----:B------:R-:W-:-:S05]  /*43f0*/  LOP3.LUT R7, R7, R10, RZ, 0xc0, !PT ;  /* 0x0000000a07077212 */ /* 0x000fca00078ec0ff */
[----:B------:R-:W-:-:S05]  /*4400*/  IMAD.IADD R7, R14, 0x1, R7 ;  /* 0x000000010e077824 */ /* 0x000fca00078e0207 */
[----:B------:R-:W-:Y:S01]  /*4410*/  LOP3.LUT R6, R7, R6, RZ, 0xfc, !PT ;  /* 0x0000000607067212 */ /* 0x000fe200078efcff */
[----:B------:R-:W-:Y:S06]  /*4420*/  BRA `(.L_x_36) ;  /* 0x0000000000347947 */ /* 0x000fec0003800000 */
.L_x_35:
[----:B------:R-:W-:-:S04]  /*4430*/  LOP3.LUT R6, R6, 0x80000000, RZ, 0xc0, !PT ;  /* 0x8000000006067812 */ /* 0x000fc800078ec0ff */
[----:B------:R-:W-:Y:S01]  /*4440*/  LOP3.LUT R6, R6, 0x7f800000, RZ, 0xfc, !PT ;  /* 0x7f80000006067812 */ /* 0x000fe200078efcff */
[----:B------:R-:W-:Y:S06]  /*4450*/  BRA `(.L_x_36) ;  /* 0x0000000000287947 */ /* 0x000fec0003800000 */
.L_x_34:
[----:B------:R-:W-:Y:S01]  /*4460*/  IMAD R6, R10, 0x800000, R6 ;  /* 0x008000000a067824 */ /* 0x000fe200078e0206 */
[----:B------:R-:W-:Y:S06]  /*4470*/  BRA `(.L_x_36) ;  /* 0x0000000000207947 */ /* 0x000fec0003800000 */
.L_x_33:
[----:B------:R-:W-:-:S04]  /*4480*/  LOP3.LUT R6, R11, 0x80000000, R14, 0x48, !PT ;  /* 0x800000000b067812 */ /* 0x000fc800078e480e */
[----:B------:R-:W-:Y:S01]  /*4490*/  LOP3.LUT R6, R6, 0x7f800000, RZ, 0xfc, !PT ;  /* 0x7f80000006067812 */ /* 0x000fe200078efcff */
[----:B------:R-:W-:Y:S06]  /*44a0*/  BRA `(.L_x_36) ;  /* 0x0000000000147947 */ /* 0x000fec0003800000 */
.L_x_32:
[----:B------:R-:W-:Y:S01]  /*44b0*/  LOP3.LUT R6, R11, 0x80000000, R14, 0x48, !PT ;  /* 0x800000000b067812 */ /* 0x000fe200078e480e */
[----:B------:R-:W-:Y:S06]  /*44c0*/  BRA `(.L_x_36) ;  /* 0x00000000000c7947 */ /* 0x000fec0003800000 */
.L_x_31:
[----:B------:R-:W0:Y:S01]  /*44d0*/  MUFU.RSQ R6, -QNAN ;  /* 0xffc0000000067908 */ /* 0x000e220000001400 */
[----:B------:R-:W-:Y:S05]  /*44e0*/  BRA `(.L_x_36) ;  /* 0x0000000000047947 */ /* 0x000fea0003800000 */
.L_x_30:
[----:B------:R-:W-:-:S07]  /*44f0*/  FADD.FTZ R6, R6, R7 ;  /* 0x0000000706067221 */ /* 0x000fce0000010000 */
.L_x_36:
[----:B------:R-:W-:-:S04]  /*4500*/  IMAD.MOV.U32 R9, RZ, RZ, 0x0 ;  /* 0x00000000ff097424 */ /* 0x000fc800078e00ff */
[----:B0-----:R-:W-:Y:S05]  /*4510*/  RET.REL.NODEC R8 `(_Z12simulate_gbmPfS_ffffii) ;  /* 0xffffffb808b87950 */ /* 0x001fea0003c3ffff */
.L_x_37:
[----:B------:R-:W-:-:S00]  /*4520*/  BRA `(.L_x_37) ;  /* 0xfffffffc00fc7947 */ /* 0x000fc0000383ffff */
[----:B------:R-:W-:-:S00]  /*4530*/  NOP ;  /* 0x0000000000007918 */ /* 0x000fc00000000000 */
        /* <DEDUP_REMOVED lines=12> */
.L_x_38:


//--------------------- .nv.global.init           --------------------------
	.section	.nv.global.init,"aw",@progbits
	.align	4
.nv.global.init:
	.type		mrg32k3aM1SubSeq,@object
	.size		mrg32k3aM1SubSeq,(mrg32k3aM2SubSeq - mrg32k3aM1SubSeq)
mrg32k3aM1SubSeq:
        /*0000*/ 	.byte	0x0b, 0xcc, 0xee, 0x04, 0x73, 0x29, 0x8b, 0x6f, 0xf6, 0x53, 0x03, 0xf6, 0x23, 0xf6, 0xea, 0xda
        /* <DEDUP_REMOVED lines=125> */
	.type		mrg32k3aM2SubSeq,@object
	.size		mrg32k3aM2SubSeq,(mrg32k3aM1 - mrg32k3aM2SubSeq)
mrg32k3aM2SubSeq:
        /* <DEDUP_REMOVED lines=126> */
	.type		mrg32k3aM1,@object
	.size		mrg32k3aM1,(mrg32k3aM1Seq - mrg32k3aM1)
mrg32k3aM1:
        /* <DEDUP_REMOVED lines=144> */
	.type		mrg32k3aM1Seq,@object
	.size		mrg32k3aM1Seq,(mrg32k3aM2 - mrg32k3aM1Seq)
mrg32k3aM1Seq:
        /* <DEDUP_REMOVED lines=144> */
	.type		mrg32k3aM2,@object
	.size		mrg32k3aM2,(mrg32k3aM2Seq - mrg32k3aM2)
mrg32k3aM2:
        /* <DEDUP_REMOVED lines=144> */
	.type		mrg32k3aM2Seq,@object
	.size		mrg32k3aM2Seq,(precalc_xorwow_matrix - mrg32k3aM2Seq)
mrg32k3aM2Seq:
        /* <DEDUP_REMOVED lines=144> */
	.type		precalc_xorwow_matrix,@object
	.size		precalc_xorwow_matrix,(precalc_xorwow_offset_matrix - precalc_xorwow_matrix)
precalc_xorwow_matrix:
        /* <DEDUP_REMOVED lines=6400> */
	.type		precalc_xorwow_offset_matrix,@object
	.size		precalc_xorwow_offset_matrix,(.L_1 - precalc_xorwow_offset_matrix)
precalc_xorwow_offset_matrix:
        /* <DEDUP_REMOVED lines=6400> */
.L_1:


//--------------------- .nv.shared.reserved.0     --------------------------
	.section	.nv.shared.reserved.0,"aw",@nobits
	.weak		__nv_reservedSMEM_offset_0_alias
	.size		__nv_reservedSMEM_offset_0_alias, 0, 64
	.other		__nv_reservedSMEM_offset_0_alias,@"STO_CUDA_RESERVED_SHARED STV_DEFAULT"
__nv_reservedSMEM_offset_0_alias:
	.zero		0
	.zero		64


//--------------------- .nv.constant0._Z12simulate_gbmPfS_ffffii --------------------------
	.section	.nv.constant0._Z12simulate_gbmPfS_ffffii,"a",@progbits
	.sectionflags	@""
	.align	4
.nv.constant0._Z12simulate_gbmPfS_ffffii:
	.zero		936


//--------------------- SYMBOLS --------------------------

	.type		.nv.reservedSmem.offset0,@object
	.size		.nv.reservedSmem.offset0,0x4
